//
// Generated by NVIDIA NVVM Compiler
//
// Compiler Build ID: CL-36424714
// Cuda compilation tools, release 13.0, V13.0.88
// Based on NVVM 20.0.0
//

.version 9.0
.target sm_100
.address_size 64

	// .globl	_Z11setupKernelP17curandStateXORWOW
.global .align 4 .b8 precalc_xorwow_matrix[102400];
.global .align 4 .b8 precalc_xorwow_offset_matrix[102400];
.global .align 4 .b8 mrg32k3aM1[2304];
.global .align 4 .b8 mrg32k3aM2[2304];
.global .align 4 .b8 mrg32k3aM1SubSeq[2016];
.global .align 4 .b8 mrg32k3aM2SubSeq[2016];
.global .align 4 .b8 mrg32k3aM1Seq[2304];
.global .align 4 .b8 mrg32k3aM2Seq[2304];
.const .align 8 .b8 __cr_lgamma_table[72];

.visible .entry _Z11setupKernelP17curandStateXORWOW(
	.param .u64 .ptr .align 1 _Z11setupKernelP17curandStateXORWOW_param_0
)
{
	.reg .pred 	%p<24>;
	.reg .b32 	%r<406>;
	.reg .b64 	%rd<18>;

	ld.param.u64 	%rd8, [_Z11setupKernelP17curandStateXORWOW_param_0];
	cvta.to.global.u64 	%rd9, %rd8;
	mov.u32 	%r182, %tid.x;
	mov.u32 	%r183, %ntid.x;
	mov.u32 	%r184, %ctaid.x;
	mad.lo.s32 	%r185, %r183, %r184, %r182;
	cvt.s64.s32 	%rd17, %r185;
	mul.wide.s32 	%rd10, %r185, 48;
	add.s64 	%rd2, %rd9, %rd10;
	mov.b32 	%r186, 1593684748;
	mov.b32 	%r187, 832094735;
	st.global.v2.u32 	[%rd2], {%r187, %r186};
	mov.b32 	%r188, -123459836;
	mov.b32 	%r189, 1111207954;
	st.global.v2.u32 	[%rd2+8], {%r189, %r188};
	mov.b32 	%r190, 1476011280;
	mov.b32 	%r191, -589760388;
	st.global.v2.u32 	[%rd2+16], {%r191, %r190};
	setp.eq.s32 	%p1, %r185, 0;
	@%p1 bra 	$L__BB0_42;
	mov.b32 	%r312, 0;
	mov.u64 	%rd12, precalc_xorwow_matrix;
$L__BB0_2:
	and.b64  	%rd4, %rd17, 3;
	setp.eq.s64 	%p2, %rd4, 0;
	@%p2 bra 	$L__BB0_41;
	mul.wide.u32 	%rd11, %r312, 3200;
	add.s64 	%rd5, %rd12, %rd11;
	cvt.u32.u64 	%r2, %rd4;
	mov.b32 	%r313, 0;
$L__BB0_4:
	mov.b32 	%r326, 0;
	mov.u32 	%r327, %r326;
	mov.u32 	%r328, %r326;
	mov.u32 	%r329, %r326;
	mov.u32 	%r330, %r326;
	mov.u32 	%r319, %r326;
$L__BB0_5:
	mul.wide.u32 	%rd13, %r319, 4;
	add.s64 	%rd14, %rd2, %rd13;
	ld.global.u32 	%r10, [%rd14+4];
	shl.b32 	%r11, %r319, 5;
	mov.b32 	%r325, 0;
$L__BB0_6:
	.pragma "nounroll";
	shr.u32 	%r196, %r10, %r325;
	and.b32  	%r197, %r196, 1;
	setp.eq.b32 	%p3, %r197, 1;
	not.pred 	%p4, %p3;
	add.s32 	%r198, %r11, %r325;
	mul.lo.s32 	%r199, %r198, 5;
	mul.wide.u32 	%rd15, %r199, 4;
	add.s64 	%rd6, %rd5, %rd15;
	@%p4 bra 	$L__BB0_8;
	ld.global.u32 	%r200, [%rd6];
	xor.b32  	%r330, %r330, %r200;
	ld.global.u32 	%r201, [%rd6+4];
	xor.b32  	%r329, %r329, %r201;
	ld.global.u32 	%r202, [%rd6+8];
	xor.b32  	%r328, %r328, %r202;
	ld.global.u32 	%r203, [%rd6+12];
	xor.b32  	%r327, %r327, %r203;
	ld.global.u32 	%r204, [%rd6+16];
	xor.b32  	%r326, %r326, %r204;
$L__BB0_8:
	and.b32  	%r206, %r196, 2;
	setp.eq.s32 	%p5, %r206, 0;
	@%p5 bra 	$L__BB0_10;
	ld.global.u32 	%r207, [%rd6+20];
	xor.b32  	%r330, %r330, %r207;
	ld.global.u32 	%r208, [%rd6+24];
	xor.b32  	%r329, %r329, %r208;
	ld.global.u32 	%r209, [%rd6+28];
	xor.b32  	%r328, %r328, %r209;
	ld.global.u32 	%r210, [%rd6+32];
	xor.b32  	%r327, %r327, %r210;
	ld.global.u32 	%r211, [%rd6+36];
	xor.b32  	%r326, %r326, %r211;
$L__BB0_10:
	and.b32  	%r213, %r196, 4;
	setp.eq.s32 	%p6, %r213, 0;
	@%p6 bra 	$L__BB0_12;
	ld.global.u32 	%r214, [%rd6+40];
	xor.b32  	%r330, %r330, %r214;
	ld.global.u32 	%r215, [%rd6+44];
	xor.b32  	%r329, %r329, %r215;
	ld.global.u32 	%r216, [%rd6+48];
	xor.b32  	%r328, %r328, %r216;
	ld.global.u32 	%r217, [%rd6+52];
	xor.b32  	%r327, %r327, %r217;
	ld.global.u32 	%r218, [%rd6+56];
	xor.b32  	%r326, %r326, %r218;
$L__BB0_12:
	and.b32  	%r220, %r196, 8;
	setp.eq.s32 	%p7, %r220, 0;
	@%p7 bra 	$L__BB0_14;
	ld.global.u32 	%r221, [%rd6+60];
	xor.b32  	%r330, %r330, %r221;
	ld.global.u32 	%r222, [%rd6+64];
	xor.b32  	%r329, %r329, %r222;
	ld.global.u32 	%r223, [%rd6+68];
	xor.b32  	%r328, %r328, %r223;
	ld.global.u32 	%r224, [%rd6+72];
	xor.b32  	%r327, %r327, %r224;
	ld.global.u32 	%r225, [%rd6+76];
	xor.b32  	%r326, %r326, %r225;
$L__BB0_14:
	and.b32  	%r227, %r196, 16;
	setp.eq.s32 	%p8, %r227, 0;
	@%p8 bra 	$L__BB0_16;
	ld.global.u32 	%r228, [%rd6+80];
	xor.b32  	%r330, %r330, %r228;
	ld.global.u32 	%r229, [%rd6+84];
	xor.b32  	%r329, %r329, %r229;
	ld.global.u32 	%r230, [%rd6+88];
	xor.b32  	%r328, %r328, %r230;
	ld.global.u32 	%r231, [%rd6+92];
	xor.b32  	%r327, %r327, %r231;
	ld.global.u32 	%r232, [%rd6+96];
	xor.b32  	%r326, %r326, %r232;
$L__BB0_16:
	and.b32  	%r234, %r196, 32;
	setp.eq.s32 	%p9, %r234, 0;
	@%p9 bra 	$L__BB0_18;
	ld.global.u32 	%r235, [%rd6+100];
	xor.b32  	%r330, %r330, %r235;
	ld.global.u32 	%r236, [%rd6+104];
	xor.b32  	%r329, %r329, %r236;
	ld.global.u32 	%r237, [%rd6+108];
	xor.b32  	%r328, %r328, %r237;
	ld.global.u32 	%r238, [%rd6+112];
	xor.b32  	%r327, %r327, %r238;
	ld.global.u32 	%r239, [%rd6+116];
	xor.b32  	%r326, %r326, %r239;
$L__BB0_18:
	and.b32  	%r241, %r196, 64;
	setp.eq.s32 	%p10, %r241, 0;
	@%p10 bra 	$L__BB0_20;
	ld.global.u32 	%r242, [%rd6+120];
	xor.b32  	%r330, %r330, %r242;
	ld.global.u32 	%r243, [%rd6+124];
	xor.b32  	%r329, %r329, %r243;
	ld.global.u32 	%r244, [%rd6+128];
	xor.b32  	%r328, %r328, %r244;
	ld.global.u32 	%r245, [%rd6+132];
	xor.b32  	%r327, %r327, %r245;
	ld.global.u32 	%r246, [%rd6+136];
	xor.b32  	%r326, %r326, %r246;
$L__BB0_20:
	and.b32  	%r248, %r196, 128;
	setp.eq.s32 	%p11, %r248, 0;
	@%p11 bra 	$L__BB0_22;
	ld.global.u32 	%r249, [%rd6+140];
	xor.b32  	%r330, %r330, %r249;
	ld.global.u32 	%r250, [%rd6+144];
	xor.b32  	%r329, %r329, %r250;
	ld.global.u32 	%r251, [%rd6+148];
	xor.b32  	%r328, %r328, %r251;
	ld.global.u32 	%r252, [%rd6+152];
	xor.b32  	%r327, %r327, %r252;
	ld.global.u32 	%r253, [%rd6+156];
	xor.b32  	%r326, %r326, %r253;
$L__BB0_22:
	and.b32  	%r255, %r196, 256;
	setp.eq.s32 	%p12, %r255, 0;
	@%p12 bra 	$L__BB0_24;
	ld.global.u32 	%r256, [%rd6+160];
	xor.b32  	%r330, %r330, %r256;
	ld.global.u32 	%r257, [%rd6+164];
	xor.b32  	%r329, %r329, %r257;
	ld.global.u32 	%r258, [%rd6+168];
	xor.b32  	%r328, %r328, %r258;
	ld.global.u32 	%r259, [%rd6+172];
	xor.b32  	%r327, %r327, %r259;
	ld.global.u32 	%r260, [%rd6+176];
	xor.b32  	%r326, %r326, %r260;
$L__BB0_24:
	and.b32  	%r262, %r196, 512;
	setp.eq.s32 	%p13, %r262, 0;
	@%p13 bra 	$L__BB0_26;
	ld.global.u32 	%r263, [%rd6+180];
	xor.b32  	%r330, %r330, %r263;
	ld.global.u32 	%r264, [%rd6+184];
	xor.b32  	%r329, %r329, %r264;
	ld.global.u32 	%r265, [%rd6+188];
	xor.b32  	%r328, %r328, %r265;
	ld.global.u32 	%r266, [%rd6+192];
	xor.b32  	%r327, %r327, %r266;
	ld.global.u32 	%r267, [%rd6+196];
	xor.b32  	%r326, %r326, %r267;
$L__BB0_26:
	and.b32  	%r269, %r196, 1024;
	setp.eq.s32 	%p14, %r269, 0;
	@%p14 bra 	$L__BB0_28;
	ld.global.u32 	%r270, [%rd6+200];
	xor.b32  	%r330, %r330, %r270;
	ld.global.u32 	%r271, [%rd6+204];
	xor.b32  	%r329, %r329, %r271;
	ld.global.u32 	%r272, [%rd6+208];
	xor.b32  	%r328, %r328, %r272;
	ld.global.u32 	%r273, [%rd6+212];
	xor.b32  	%r327, %r327, %r273;
	ld.global.u32 	%r274, [%rd6+216];
	xor.b32  	%r326, %r326, %r274;
$L__BB0_28:
	and.b32  	%r276, %r196, 2048;
	setp.eq.s32 	%p15, %r276, 0;
	@%p15 bra 	$L__BB0_30;
	ld.global.u32 	%r277, [%rd6+220];
	xor.b32  	%r330, %r330, %r277;
	ld.global.u32 	%r278, [%rd6+224];
	xor.b32  	%r329, %r329, %r278;
	ld.global.u32 	%r279, [%rd6+228];
	xor.b32  	%r328, %r328, %r279;
	ld.global.u32 	%r280, [%rd6+232];
	xor.b32  	%r327, %r327, %r280;
	ld.global.u32 	%r281, [%rd6+236];
	xor.b32  	%r326, %r326, %r281;
$L__BB0_30:
	and.b32  	%r283, %r196, 4096;
	setp.eq.s32 	%p16, %r283, 0;
	@%p16 bra 	$L__BB0_32;
	ld.global.u32 	%r284, [%rd6+240];
	xor.b32  	%r330, %r330, %r284;
	ld.global.u32 	%r285, [%rd6+244];
	xor.b32  	%r329, %r329, %r285;
	ld.global.u32 	%r286, [%rd6+248];
	xor.b32  	%r328, %r328, %r286;
	ld.global.u32 	%r287, [%rd6+252];
	xor.b32  	%r327, %r327, %r287;
	ld.global.u32 	%r288, [%rd6+256];
	xor.b32  	%r326, %r326, %r288;
$L__BB0_32:
	and.b32  	%r290, %r196, 8192;
	setp.eq.s32 	%p17, %r290, 0;
	@%p17 bra 	$L__BB0_34;
	ld.global.u32 	%r291, [%rd6+260];
	xor.b32  	%r330, %r330, %r291;
	ld.global.u32 	%r292, [%rd6+264];
	xor.b32  	%r329, %r329, %r292;
	ld.global.u32 	%r293, [%rd6+268];
	xor.b32  	%r328, %r328, %r293;
	ld.global.u32 	%r294, [%rd6+272];
	xor.b32  	%r327, %r327, %r294;
	ld.global.u32 	%r295, [%rd6+276];
	xor.b32  	%r326, %r326, %r295;
$L__BB0_34:
	and.b32  	%r297, %r196, 16384;
	setp.eq.s32 	%p18, %r297, 0;
	@%p18 bra 	$L__BB0_36;
	ld.global.u32 	%r298, [%rd6+280];
	xor.b32  	%r330, %r330, %r298;
	ld.global.u32 	%r299, [%rd6+284];
	xor.b32  	%r329, %r329, %r299;
	ld.global.u32 	%r300, [%rd6+288];
	xor.b32  	%r328, %r328, %r300;
	ld.global.u32 	%r301, [%rd6+292];
	xor.b32  	%r327, %r327, %r301;
	ld.global.u32 	%r302, [%rd6+296];
	xor.b32  	%r326, %r326, %r302;
$L__BB0_36:
	and.b32  	%r304, %r196, 32768;
	setp.eq.s32 	%p19, %r304, 0;
	@%p19 bra 	$L__BB0_38;
	ld.global.u32 	%r305, [%rd6+300];
	xor.b32  	%r330, %r330, %r305;
	ld.global.u32 	%r306, [%rd6+304];
	xor.b32  	%r329, %r329, %r306;
	ld.global.u32 	%r307, [%rd6+308];
	xor.b32  	%r328, %r328, %r307;
	ld.global.u32 	%r308, [%rd6+312];
	xor.b32  	%r327, %r327, %r308;
	ld.global.u32 	%r309, [%rd6+316];
	xor.b32  	%r326, %r326, %r309;
$L__BB0_38:
	add.s32 	%r325, %r325, 16;
	setp.ne.s32 	%p20, %r325, 32;
	@%p20 bra 	$L__BB0_6;
	mad.lo.s32 	%r310, %r319, -31, %r11;
	add.s32 	%r319, %r310, 1;
	setp.ne.s32 	%p21, %r319, 5;
	@%p21 bra 	$L__BB0_5;
	st.global.u32 	[%rd2+4], %r330;
	st.global.u32 	[%rd2+8], %r329;
	st.global.u32 	[%rd2+12], %r328;
	st.global.u32 	[%rd2+16], %r327;
	st.global.u32 	[%rd2+20], %r326;
	add.s32 	%r313, %r313, 1;
	setp.lt.u32 	%p22, %r313, %r2;
	@%p22 bra 	$L__BB0_4;
$L__BB0_41:
	shr.u64 	%rd7, %rd17, 2;
	add.s32 	%r312, %r312, 1;
	setp.gt.u64 	%p23, %rd17, 3;
	mov.u64 	%rd17, %rd7;
	@%p23 bra 	$L__BB0_2;
$L__BB0_42:
	mov.b32 	%r311, 0;
	st.global.v2.u32 	[%rd2+24], {%r311, %r311};
	st.global.u32 	[%rd2+32], %r311;
	mov.b64 	%rd16, 0;
	st.global.u64 	[%rd2+40], %rd16;
	ret;

}
	// .globl	_Z6kmeansP17curandStateXORWOWiiiiPfiS1_PiS1_S1_S1_S1_
.visible .entry _Z6kmeansP17curandStateXORWOWiiiiPfiS1_PiS1_S1_S1_S1_(
	.param .u64 .ptr .align 1 _Z6kmeansP17curandStateXORWOWiiiiPfiS1_PiS1_S1_S1_S1__param_0,
	.param .u32 _Z6kmeansP17curandStateXORWOWiiiiPfiS1_PiS1_S1_S1_S1__param_1,
	.param .u32 _Z6kmeansP17curandStateXORWOWiiiiPfiS1_PiS1_S1_S1_S1__param_2,
	.param .u32 _Z6kmeansP17curandStateXORWOWiiiiPfiS1_PiS1_S1_S1_S1__param_3,
	.param .u32 _Z6kmeansP17curandStateXORWOWiiiiPfiS1_PiS1_S1_S1_S1__param_4,
	.param .u64 .ptr .align 1 _Z6kmeansP17curandStateXORWOWiiiiPfiS1_PiS1_S1_S1_S1__param_5,
	.param .u32 _Z6kmeansP17curandStateXORWOWiiiiPfiS1_PiS1_S1_S1_S1__param_6,
	.param .u64 .ptr .align 1 _Z6kmeansP17curandStateXORWOWiiiiPfiS1_PiS1_S1_S1_S1__param_7,
	.param .u64 .ptr .align 1 _Z6kmeansP17curandStateXORWOWiiiiPfiS1_PiS1_S1_S1_S1__param_8,
	.param .u64 .ptr .align 1 _Z6kmeansP17curandStateXORWOWiiiiPfiS1_PiS1_S1_S1_S1__param_9,
	.param .u64 .ptr .align 1 _Z6kmeansP17curandStateXORWOWiiiiPfiS1_PiS1_S1_S1_S1__param_10,
	.param .u64 .ptr .align 1 _Z6kmeansP17curandStateXORWOWiiiiPfiS1_PiS1_S1_S1_S1__param_11,
	.param .u64 .ptr .align 1 _Z6kmeansP17curandStateXORWOWiiiiPfiS1_PiS1_S1_S1_S1__param_12
)
{
	.reg .pred 	%p<97>;
	.reg .b32 	%r<368>;
	.reg .b32 	%f<506>;
	.reg .b64 	%rd<124>;

	ld.param.u64 	%rd17, [_Z6kmeansP17curandStateXORWOWiiiiPfiS1_PiS1_S1_S1_S1__param_0];
	ld.param.u32 	%r152, [_Z6kmeansP17curandStateXORWOWiiiiPfiS1_PiS1_S1_S1_S1__param_1];
	ld.param.u32 	%r153, [_Z6kmeansP17curandStateXORWOWiiiiPfiS1_PiS1_S1_S1_S1__param_2];
	ld.param.u32 	%r154, [_Z6kmeansP17curandStateXORWOWiiiiPfiS1_PiS1_S1_S1_S1__param_3];
	ld.param.u32 	%r155, [_Z6kmeansP17curandStateXORWOWiiiiPfiS1_PiS1_S1_S1_S1__param_4];
	ld.param.u64 	%rd19, [_Z6kmeansP17curandStateXORWOWiiiiPfiS1_PiS1_S1_S1_S1__param_5];
	ld.param.u32 	%r156, [_Z6kmeansP17curandStateXORWOWiiiiPfiS1_PiS1_S1_S1_S1__param_6];
	ld.param.u64 	%rd20, [_Z6kmeansP17curandStateXORWOWiiiiPfiS1_PiS1_S1_S1_S1__param_7];
	ld.param.u64 	%rd21, [_Z6kmeansP17curandStateXORWOWiiiiPfiS1_PiS1_S1_S1_S1__param_8];
	ld.param.u64 	%rd18, [_Z6kmeansP17curandStateXORWOWiiiiPfiS1_PiS1_S1_S1_S1__param_9];
	ld.param.u64 	%rd22, [_Z6kmeansP17curandStateXORWOWiiiiPfiS1_PiS1_S1_S1_S1__param_10];
	ld.param.u64 	%rd23, [_Z6kmeansP17curandStateXORWOWiiiiPfiS1_PiS1_S1_S1_S1__param_11];
	cvta.to.global.u64 	%rd1, %rd20;
	cvta.to.global.u64 	%rd2, %rd21;
	cvta.to.global.u64 	%rd3, %rd19;
	cvta.to.global.u64 	%rd4, %rd23;
	cvta.to.global.u64 	%rd5, %rd22;
	mov.u32 	%r157, %tid.x;
	mov.u32 	%r158, %ctaid.x;
	mov.u32 	%r159, %ntid.x;
	mad.lo.s32 	%r1, %r158, %r159, %r157;
	setp.lt.s32 	%p1, %r153, 1;
	@%p1 bra 	$L__BB1_145;
	cvta.to.global.u64 	%rd24, %rd17;
	cvta.to.global.u64 	%rd25, %rd18;
	mul.lo.s32 	%r2, %r152, %r1;
	mul.wide.s32 	%rd26, %r1, 96;
	add.s64 	%rd6, %rd24, %rd26;
	add.s32 	%r161, %r156, -1;
	cvt.rn.f32.s32 	%f1, %r161;
	mul.wide.s32 	%rd27, %r1, 4;
	add.s64 	%rd7, %rd2, %rd27;
	add.s64 	%rd8, %rd4, %rd27;
	cvt.rn.f32.s32 	%f2, %r156;
	mul.wide.u32 	%rd28, %r153, 4;
	add.s64 	%rd9, %rd25, %rd28;
	add.s32 	%r162, %r1, 1;
	add.s32 	%r3, %r152, -1;
	and.b32  	%r4, %r152, 15;
	add.s32 	%r5, %r4, -1;
	and.b32  	%r6, %r152, 7;
	add.s32 	%r7, %r6, -1;
	and.b32  	%r8, %r155, 7;
	and.b32  	%r9, %r155, 3;
	and.b32  	%r10, %r156, 15;
	and.b32  	%r11, %r156, 7;
	add.s32 	%r12, %r11, -1;
	and.b32  	%r13, %r152, 3;
	and.b32  	%r14, %r156, 3;
	and.b32  	%r15, %r162, 3;
	and.b32  	%r16, %r152, 2147483632;
	and.b32  	%r17, %r155, 2147483640;
	and.b32  	%r18, %r155, 1;
	and.b32  	%r19, %r152, 2147483640;
	and.b32  	%r20, %r152, 1;
	mov.f32 	%f99, 0f00000000;
	div.rn.f32 	%f3, %f99, 0f00000000;
	and.b32  	%r21, %r156, 2147483640;
	and.b32  	%r22, %r156, 1;
	and.b32  	%r23, %r156, 2147483632;
	mov.b32 	%r295, 0;
$L__BB1_2:
	setp.ge.s32 	%p2, %r1, %r155;
	@%p2 bra 	$L__BB1_26;
	setp.lt.s32 	%p3, %r1, 0;
	@%p3 bra 	$L__BB1_12;
	setp.lt.u32 	%p4, %r1, 3;
	ld.global.v2.u32 	{%r25, %r315}, [%rd6];
	ld.global.v2.u32 	{%r310, %r309}, [%rd6+8];
	ld.global.v2.u32 	{%r308, %r306}, [%rd6+16];
	@%p4 bra 	$L__BB1_7;
	add.s32 	%r164, %r1, 1;
	and.b32  	%r165, %r164, -4;
	neg.s32 	%r296, %r165;
	mov.u32 	%r298, %r308;
	mov.u32 	%r299, %r309;
	mov.u32 	%r300, %r310;
	mov.u32 	%r301, %r315;
$L__BB1_6:
	mov.u32 	%r315, %r306;
	shr.u32 	%r166, %r301, 2;
	xor.b32  	%r167, %r166, %r301;
	shl.b32 	%r168, %r315, 4;
	shl.b32 	%r169, %r167, 1;
	xor.b32  	%r170, %r169, %r168;
	xor.b32  	%r171, %r170, %r167;
	xor.b32  	%r310, %r171, %r315;
	shr.u32 	%r172, %r300, 2;
	xor.b32  	%r173, %r172, %r300;
	shl.b32 	%r174, %r310, 4;
	shl.b32 	%r175, %r173, 1;
	xor.b32  	%r176, %r175, %r174;
	xor.b32  	%r177, %r176, %r173;
	xor.b32  	%r309, %r177, %r310;
	shr.u32 	%r178, %r299, 2;
	xor.b32  	%r179, %r178, %r299;
	shl.b32 	%r180, %r309, 4;
	shl.b32 	%r181, %r179, 1;
	xor.b32  	%r182, %r181, %r180;
	xor.b32  	%r183, %r182, %r179;
	xor.b32  	%r308, %r183, %r309;
	shr.u32 	%r184, %r298, 2;
	xor.b32  	%r185, %r184, %r298;
	shl.b32 	%r186, %r308, 4;
	shl.b32 	%r187, %r185, 1;
	xor.b32  	%r188, %r187, %r186;
	xor.b32  	%r189, %r188, %r185;
	xor.b32  	%r306, %r189, %r308;
	add.s32 	%r296, %r296, 4;
	setp.ne.s32 	%p5, %r296, 0;
	mov.u32 	%r298, %r308;
	mov.u32 	%r299, %r309;
	mov.u32 	%r300, %r310;
	mov.u32 	%r301, %r315;
	@%p5 bra 	$L__BB1_6;
$L__BB1_7:
	setp.eq.s32 	%p6, %r15, 0;
	mov.u32 	%r312, %r308;
	mov.u32 	%r313, %r309;
	mov.u32 	%r314, %r310;
	mov.u32 	%r316, %r306;
	@%p6 bra 	$L__BB1_11;
	setp.eq.s32 	%p7, %r15, 1;
	shr.u32 	%r190, %r315, 2;
	xor.b32  	%r191, %r190, %r315;
	shl.b32 	%r192, %r306, 4;
	shl.b32 	%r193, %r191, 1;
	xor.b32  	%r194, %r193, %r192;
	xor.b32  	%r195, %r194, %r191;
	xor.b32  	%r53, %r195, %r306;
	mov.u32 	%r312, %r306;
	mov.u32 	%r313, %r308;
	mov.u32 	%r314, %r309;
	mov.u32 	%r315, %r310;
	mov.u32 	%r316, %r53;
	@%p7 bra 	$L__BB1_11;
	setp.eq.s32 	%p8, %r15, 2;
	shr.u32 	%r196, %r310, 2;
	xor.b32  	%r197, %r196, %r310;
	shl.b32 	%r198, %r53, 4;
	shl.b32 	%r199, %r197, 1;
	xor.b32  	%r200, %r199, %r198;
	xor.b32  	%r201, %r200, %r197;
	xor.b32  	%r316, %r201, %r53;
	mov.u32 	%r312, %r53;
	mov.u32 	%r313, %r306;
	mov.u32 	%r314, %r308;
	mov.u32 	%r315, %r309;
	@%p8 bra 	$L__BB1_11;
	shr.u32 	%r202, %r309, 2;
	xor.b32  	%r203, %r202, %r309;
	shl.b32 	%r204, %r316, 4;
	shl.b32 	%r205, %r203, 1;
	xor.b32  	%r206, %r205, %r204;
	xor.b32  	%r207, %r206, %r203;
	xor.b32  	%r55, %r207, %r316;
	mov.u32 	%r312, %r316;
	mov.u32 	%r313, %r53;
	mov.u32 	%r314, %r306;
	mov.u32 	%r315, %r308;
	mov.u32 	%r316, %r55;
$L__BB1_11:
	mad.lo.s32 	%r208, %r1, 362437, %r25;
	add.s32 	%r209, %r208, 362437;
	st.global.v2.u32 	[%rd6+8], {%r314, %r313};
	st.global.v2.u32 	[%rd6+16], {%r312, %r316};
	st.global.v2.u32 	[%rd6], {%r209, %r315};
	add.s32 	%r210, %r316, %r209;
	cvt.rn.f32.u32 	%f101, %r210;
	fma.rn.f32 	%f448, %f101, 0f2F800000, 0f2F000000;
$L__BB1_12:
	setp.lt.s32 	%p9, %r152, 1;
	mul.f32 	%f102, %f448, %f1;
	cvt.rzi.f32.f32 	%f103, %f102;
	cvt.rzi.s32.f32 	%r211, %f103;
	mul.lo.s32 	%r61, %r211, %r152;
	@%p9 bra 	$L__BB1_26;
	setp.lt.u32 	%p10, %r3, 15;
	mov.b32 	%r319, 0;
	@%p10 bra 	$L__BB1_16;
	mov.b32 	%r317, 0;
$L__BB1_15:
	.pragma "nounroll";
	add.s32 	%r214, %r317, %r61;
	mul.wide.s32 	%rd29, %r214, 4;
	add.s64 	%rd30, %rd1, %rd29;
	ld.global.f32 	%f104, [%rd30];
	add.s32 	%r215, %r317, %r2;
	mul.wide.s32 	%rd31, %r215, 4;
	add.s64 	%rd32, %rd3, %rd31;
	st.global.f32 	[%rd32], %f104;
	ld.global.f32 	%f105, [%rd30+4];
	st.global.f32 	[%rd32+4], %f105;
	ld.global.f32 	%f106, [%rd30+8];
	st.global.f32 	[%rd32+8], %f106;
	ld.global.f32 	%f107, [%rd30+12];
	st.global.f32 	[%rd32+12], %f107;
	ld.global.f32 	%f108, [%rd30+16];
	st.global.f32 	[%rd32+16], %f108;
	ld.global.f32 	%f109, [%rd30+20];
	st.global.f32 	[%rd32+20], %f109;
	ld.global.f32 	%f110, [%rd30+24];
	st.global.f32 	[%rd32+24], %f110;
	ld.global.f32 	%f111, [%rd30+28];
	st.global.f32 	[%rd32+28], %f111;
	ld.global.f32 	%f112, [%rd30+32];
	st.global.f32 	[%rd32+32], %f112;
	ld.global.f32 	%f113, [%rd30+36];
	st.global.f32 	[%rd32+36], %f113;
	ld.global.f32 	%f114, [%rd30+40];
	st.global.f32 	[%rd32+40], %f114;
	ld.global.f32 	%f115, [%rd30+44];
	st.global.f32 	[%rd32+44], %f115;
	ld.global.f32 	%f116, [%rd30+48];
	st.global.f32 	[%rd32+48], %f116;
	ld.global.f32 	%f117, [%rd30+52];
	st.global.f32 	[%rd32+52], %f117;
	ld.global.f32 	%f118, [%rd30+56];
	st.global.f32 	[%rd32+56], %f118;
	ld.global.f32 	%f119, [%rd30+60];
	st.global.f32 	[%rd32+60], %f119;
	add.s32 	%r317, %r317, 16;
	setp.ne.s32 	%p11, %r317, %r16;
	mov.u32 	%r319, %r16;
	@%p11 bra 	$L__BB1_15;
$L__BB1_16:
	setp.eq.s32 	%p12, %r4, 0;
	@%p12 bra 	$L__BB1_26;
	setp.lt.u32 	%p13, %r5, 7;
	@%p13 bra 	$L__BB1_19;
	add.s32 	%r216, %r319, %r61;
	mul.wide.s32 	%rd33, %r216, 4;
	add.s64 	%rd34, %rd1, %rd33;
	ld.global.f32 	%f120, [%rd34];
	add.s32 	%r217, %r319, %r2;
	mul.wide.s32 	%rd35, %r217, 4;
	add.s64 	%rd36, %rd3, %rd35;
	st.global.f32 	[%rd36], %f120;
	ld.global.f32 	%f121, [%rd34+4];
	st.global.f32 	[%rd36+4], %f121;
	ld.global.f32 	%f122, [%rd34+8];
	st.global.f32 	[%rd36+8], %f122;
	ld.global.f32 	%f123, [%rd34+12];
	st.global.f32 	[%rd36+12], %f123;
	ld.global.f32 	%f124, [%rd34+16];
	st.global.f32 	[%rd36+16], %f124;
	ld.global.f32 	%f125, [%rd34+20];
	st.global.f32 	[%rd36+20], %f125;
	ld.global.f32 	%f126, [%rd34+24];
	st.global.f32 	[%rd36+24], %f126;
	ld.global.f32 	%f127, [%rd34+28];
	st.global.f32 	[%rd36+28], %f127;
	add.s32 	%r319, %r319, 8;
$L__BB1_19:
	setp.eq.s32 	%p14, %r6, 0;
	@%p14 bra 	$L__BB1_26;
	setp.lt.u32 	%p15, %r7, 3;
	@%p15 bra 	$L__BB1_22;
	add.s32 	%r218, %r319, %r61;
	mul.wide.s32 	%rd37, %r218, 4;
	add.s64 	%rd38, %rd1, %rd37;
	ld.global.f32 	%f128, [%rd38];
	add.s32 	%r219, %r319, %r2;
	mul.wide.s32 	%rd39, %r219, 4;
	add.s64 	%rd40, %rd3, %rd39;
	st.global.f32 	[%rd40], %f128;
	ld.global.f32 	%f129, [%rd38+4];
	st.global.f32 	[%rd40+4], %f129;
	ld.global.f32 	%f130, [%rd38+8];
	st.global.f32 	[%rd40+8], %f130;
	ld.global.f32 	%f131, [%rd38+12];
	st.global.f32 	[%rd40+12], %f131;
	add.s32 	%r319, %r319, 4;
$L__BB1_22:
	setp.eq.s32 	%p16, %r13, 0;
	@%p16 bra 	$L__BB1_26;
	setp.eq.s32 	%p17, %r13, 1;
	add.s32 	%r220, %r319, %r61;
	mul.wide.s32 	%rd41, %r220, 4;
	add.s64 	%rd10, %rd1, %rd41;
	ld.global.f32 	%f132, [%rd10];
	add.s32 	%r221, %r319, %r2;
	mul.wide.s32 	%rd42, %r221, 4;
	add.s64 	%rd11, %rd3, %rd42;
	st.global.f32 	[%rd11], %f132;
	@%p17 bra 	$L__BB1_26;
	setp.eq.s32 	%p18, %r13, 2;
	ld.global.f32 	%f133, [%rd10+4];
	st.global.f32 	[%rd11+4], %f133;
	@%p18 bra 	$L__BB1_26;
	ld.global.f32 	%f134, [%rd10+8];
	st.global.f32 	[%rd11+8], %f134;
$L__BB1_26:
	setp.lt.s32 	%p19, %r154, 1;
	@%p19 bra 	$L__BB1_144;
	mov.b32 	%r321, 0;
$L__BB1_28:
	setp.ge.s32 	%p20, %r1, %r156;
	@%p20 bra 	$L__BB1_65;
	setp.lt.s32 	%p21, %r155, 1;
	mov.f32 	%f466, 0f47C34F80;
	@%p21 bra 	$L__BB1_64;
	setp.lt.s32 	%p22, %r152, 1;
	@%p22 bra 	$L__BB1_46;
	mov.f32 	%f466, 0f47C34F80;
	mov.b32 	%r322, 0;
$L__BB1_32:
	setp.lt.u32 	%p37, %r3, 7;
	mul.lo.s32 	%r71, %r322, %r152;
	mov.f32 	%f458, 0f00000000;
	mov.b32 	%r325, 0;
	@%p37 bra 	$L__BB1_35;
	mov.f32 	%f458, 0f00000000;
	mov.b32 	%r323, 0;
$L__BB1_34:
	.pragma "nounroll";
	add.s32 	%r229, %r323, %r71;
	mul.wide.u32 	%rd43, %r229, 4;
	add.s64 	%rd44, %rd3, %rd43;
	ld.global.f32 	%f146, [%rd44];
	add.s32 	%r230, %r323, %r2;
	mul.wide.s32 	%rd45, %r230, 4;
	add.s64 	%rd46, %rd1, %rd45;
	ld.global.f32 	%f147, [%rd46];
	sub.f32 	%f148, %f146, %f147;
	fma.rn.f32 	%f149, %f148, %f148, %f458;
	ld.global.f32 	%f150, [%rd44+4];
	ld.global.f32 	%f151, [%rd46+4];
	sub.f32 	%f152, %f150, %f151;
	fma.rn.f32 	%f153, %f152, %f152, %f149;
	ld.global.f32 	%f154, [%rd44+8];
	ld.global.f32 	%f155, [%rd46+8];
	sub.f32 	%f156, %f154, %f155;
	fma.rn.f32 	%f157, %f156, %f156, %f153;
	ld.global.f32 	%f158, [%rd44+12];
	ld.global.f32 	%f159, [%rd46+12];
	sub.f32 	%f160, %f158, %f159;
	fma.rn.f32 	%f161, %f160, %f160, %f157;
	ld.global.f32 	%f162, [%rd44+16];
	ld.global.f32 	%f163, [%rd46+16];
	sub.f32 	%f164, %f162, %f163;
	fma.rn.f32 	%f165, %f164, %f164, %f161;
	ld.global.f32 	%f166, [%rd44+20];
	ld.global.f32 	%f167, [%rd46+20];
	sub.f32 	%f168, %f166, %f167;
	fma.rn.f32 	%f169, %f168, %f168, %f165;
	ld.global.f32 	%f170, [%rd44+24];
	ld.global.f32 	%f171, [%rd46+24];
	sub.f32 	%f172, %f170, %f171;
	fma.rn.f32 	%f173, %f172, %f172, %f169;
	ld.global.f32 	%f174, [%rd44+28];
	ld.global.f32 	%f175, [%rd46+28];
	sub.f32 	%f176, %f174, %f175;
	fma.rn.f32 	%f458, %f176, %f176, %f173;
	add.s32 	%r323, %r323, 8;
	setp.eq.s32 	%p38, %r323, %r19;
	mov.u32 	%r325, %r19;
	@%p38 bra 	$L__BB1_35;
	bra.uni 	$L__BB1_34;
$L__BB1_35:
	setp.eq.s32 	%p39, %r6, 0;
	@%p39 bra 	$L__BB1_43;
	setp.lt.u32 	%p40, %r7, 3;
	@%p40 bra 	$L__BB1_38;
	add.s32 	%r231, %r325, %r71;
	mul.wide.u32 	%rd47, %r231, 4;
	add.s64 	%rd48, %rd3, %rd47;
	ld.global.f32 	%f178, [%rd48];
	add.s32 	%r232, %r325, %r2;
	mul.wide.s32 	%rd49, %r232, 4;
	add.s64 	%rd50, %rd1, %rd49;
	ld.global.f32 	%f179, [%rd50];
	sub.f32 	%f180, %f178, %f179;
	fma.rn.f32 	%f181, %f180, %f180, %f458;
	cvt.u64.u32 	%rd51, %r71;
	cvt.u64.u32 	%rd52, %r325;
	add.s64 	%rd53, %rd52, %rd51;
	shl.b64 	%rd54, %rd53, 2;
	add.s64 	%rd55, %rd3, %rd54;
	ld.global.f32 	%f182, [%rd55+4];
	ld.global.f32 	%f183, [%rd50+4];
	sub.f32 	%f184, %f182, %f183;
	fma.rn.f32 	%f185, %f184, %f184, %f181;
	ld.global.f32 	%f186, [%rd55+8];
	ld.global.f32 	%f187, [%rd50+8];
	sub.f32 	%f188, %f186, %f187;
	fma.rn.f32 	%f189, %f188, %f188, %f185;
	ld.global.f32 	%f190, [%rd55+12];
	ld.global.f32 	%f191, [%rd50+12];
	sub.f32 	%f192, %f190, %f191;
	fma.rn.f32 	%f458, %f192, %f192, %f189;
	add.s32 	%r325, %r325, 4;
$L__BB1_38:
	setp.eq.s32 	%p41, %r13, 0;
	@%p41 bra 	$L__BB1_43;
	setp.eq.s32 	%p42, %r13, 1;
	@%p42 bra 	$L__BB1_41;
	add.s32 	%r233, %r325, %r71;
	mul.wide.u32 	%rd56, %r233, 4;
	add.s64 	%rd57, %rd3, %rd56;
	ld.global.f32 	%f194, [%rd57];
	add.s32 	%r234, %r325, %r2;
	mul.wide.s32 	%rd58, %r234, 4;
	add.s64 	%rd59, %rd1, %rd58;
	ld.global.f32 	%f195, [%rd59];
	sub.f32 	%f196, %f194, %f195;
	fma.rn.f32 	%f197, %f196, %f196, %f458;
	cvt.u64.u32 	%rd60, %r71;
	cvt.u64.u32 	%rd61, %r325;
	add.s64 	%rd62, %rd61, %rd60;
	shl.b64 	%rd63, %rd62, 2;
	add.s64 	%rd64, %rd3, %rd63;
	ld.global.f32 	%f198, [%rd64+4];
	ld.global.f32 	%f199, [%rd59+4];
	sub.f32 	%f200, %f198, %f199;
	fma.rn.f32 	%f458, %f200, %f200, %f197;
	add.s32 	%r325, %r325, 2;
$L__BB1_41:
	setp.eq.s32 	%p43, %r20, 0;
	@%p43 bra 	$L__BB1_43;
	add.s32 	%r235, %r325, %r71;
	mul.wide.u32 	%rd65, %r235, 4;
	add.s64 	%rd66, %rd3, %rd65;
	ld.global.f32 	%f201, [%rd66];
	add.s32 	%r236, %r325, %r2;
	mul.wide.s32 	%rd67, %r236, 4;
	add.s64 	%rd68, %rd1, %rd67;
	ld.global.f32 	%f202, [%rd68];
	sub.f32 	%f203, %f201, %f202;
	fma.rn.f32 	%f458, %f203, %f203, %f458;
$L__BB1_43:
	sqrt.rn.f32 	%f20, %f458;
	setp.lt.f32 	%p44, %f20, %f466;
	@%p44 bra 	$L__BB1_44;
	bra.uni 	$L__BB1_45;
$L__BB1_44:
	st.global.u32 	[%rd7], %r322;
	mov.f32 	%f466, %f20;
$L__BB1_45:
	add.s32 	%r322, %r322, 1;
	setp.eq.s32 	%p45, %r322, %r155;
	@%p45 bra 	$L__BB1_64;
	bra.uni 	$L__BB1_32;
$L__BB1_46:
	setp.lt.u32 	%p23, %r155, 8;
	mov.f32 	%f466, 0f47C34F80;
	mov.b32 	%r329, 0;
	@%p23 bra 	$L__BB1_51;
	mov.f32 	%f466, 0f47C34F80;
	mov.b32 	%r327, 0;
$L__BB1_48:
	.pragma "nounroll";
	setp.leu.f32 	%p24, %f466, 0f00000000;
	setp.gt.f32 	%p25, %f466, 0f00000000;
	selp.f32 	%f466, 0f00000000, %f466, %p25;
	@%p24 bra 	$L__BB1_50;
	st.global.u32 	[%rd7], %r327;
$L__BB1_50:
	add.s32 	%r327, %r327, 8;
	setp.ne.s32 	%p26, %r327, %r17;
	mov.u32 	%r329, %r17;
	@%p26 bra 	$L__BB1_48;
$L__BB1_51:
	setp.eq.s32 	%p27, %r8, 0;
	@%p27 bra 	$L__BB1_64;
	add.s32 	%r225, %r8, -1;
	setp.lt.u32 	%p28, %r225, 3;
	@%p28 bra 	$L__BB1_56;
	setp.leu.f32 	%p29, %f466, 0f00000000;
	setp.gt.f32 	%p30, %f466, 0f00000000;
	selp.f32 	%f466, 0f00000000, %f466, %p30;
	@%p29 bra 	$L__BB1_55;
	st.global.u32 	[%rd7], %r329;
$L__BB1_55:
	add.s32 	%r329, %r329, 4;
$L__BB1_56:
	setp.eq.s32 	%p31, %r9, 0;
	@%p31 bra 	$L__BB1_64;
	setp.eq.s32 	%p32, %r9, 1;
	@%p32 bra 	$L__BB1_61;
	setp.leu.f32 	%p33, %f466, 0f00000000;
	setp.gt.f32 	%p34, %f466, 0f00000000;
	selp.f32 	%f466, 0f00000000, %f466, %p34;
	@%p33 bra 	$L__BB1_60;
	st.global.u32 	[%rd7], %r329;
$L__BB1_60:
	add.s32 	%r329, %r329, 2;
$L__BB1_61:
	setp.eq.s32 	%p35, %r18, 0;
	@%p35 bra 	$L__BB1_64;
	setp.leu.f32 	%p36, %f466, 0f00000000;
	@%p36 bra 	$L__BB1_64;
	st.global.u32 	[%rd7], %r329;
	mov.f32 	%f466, 0f00000000;
$L__BB1_64:
	mul.wide.s32 	%rd69, %r1, 4;
	add.s64 	%rd70, %rd5, %rd69;
	st.global.f32 	[%rd70], %f466;
$L__BB1_65:
	bar.sync 	0;
	@%p2 bra 	$L__BB1_124;
	setp.lt.s32 	%p47, %r152, 1;
	mov.f32 	%f497, 0f00000000;
	@%p47 bra 	$L__BB1_123;
	setp.lt.s32 	%p48, %r156, 1;
	@%p48 bra 	$L__BB1_110;
	mov.f32 	%f497, 0f00000000;
	mov.b32 	%r331, 0;
	mov.u32 	%r335, %r331;
$L__BB1_69:
	setp.lt.u32 	%p58, %r156, 8;
	mov.f32 	%f469, 0f00000000;
	mov.b32 	%r351, 0;
	@%p58 bra 	$L__BB1_88;
	mov.f32 	%f469, 0f00000000;
	mov.b32 	%r333, 0;
$L__BB1_71:
	.pragma "nounroll";
	mul.wide.u32 	%rd78, %r333, 4;
	add.s64 	%rd12, %rd2, %rd78;
	ld.global.u32 	%r247, [%rd12];
	setp.ne.s32 	%p59, %r247, %r1;
	@%p59 bra 	$L__BB1_73;
	mad.lo.s32 	%r248, %r333, %r152, %r331;
	mul.wide.u32 	%rd79, %r248, 4;
	add.s64 	%rd80, %rd1, %rd79;
	ld.global.f32 	%f332, [%rd80];
	add.f32 	%f469, %f469, %f332;
	add.s32 	%r335, %r335, 1;
$L__BB1_73:
	ld.global.u32 	%r249, [%rd12+4];
	setp.ne.s32 	%p60, %r249, %r1;
	@%p60 bra 	$L__BB1_75;
	mad.lo.s32 	%r250, %r152, %r333, %r152;
	add.s32 	%r251, %r250, %r331;
	mul.wide.u32 	%rd81, %r251, 4;
	add.s64 	%rd82, %rd1, %rd81;
	ld.global.f32 	%f333, [%rd82];
	add.f32 	%f469, %f469, %f333;
	add.s32 	%r335, %r335, 1;
$L__BB1_75:
	ld.global.u32 	%r252, [%rd12+8];
	setp.ne.s32 	%p61, %r252, %r1;
	@%p61 bra 	$L__BB1_77;
	add.s32 	%r253, %r333, 2;
	mad.lo.s32 	%r254, %r253, %r152, %r331;
	mul.wide.u32 	%rd83, %r254, 4;
	add.s64 	%rd84, %rd1, %rd83;
	ld.global.f32 	%f334, [%rd84];
	add.f32 	%f469, %f469, %f334;
	add.s32 	%r335, %r335, 1;
$L__BB1_77:
	ld.global.u32 	%r255, [%rd12+12];
	setp.ne.s32 	%p62, %r255, %r1;
	@%p62 bra 	$L__BB1_79;
	add.s32 	%r256, %r333, 3;
	mad.lo.s32 	%r257, %r256, %r152, %r331;
	mul.wide.u32 	%rd85, %r257, 4;
	add.s64 	%rd86, %rd1, %rd85;
	ld.global.f32 	%f335, [%rd86];
	add.f32 	%f469, %f469, %f335;
	add.s32 	%r335, %r335, 1;
$L__BB1_79:
	ld.global.u32 	%r258, [%rd12+16];
	setp.ne.s32 	%p63, %r258, %r1;
	@%p63 bra 	$L__BB1_81;
	add.s32 	%r259, %r333, 4;
	mad.lo.s32 	%r260, %r259, %r152, %r331;
	mul.wide.u32 	%rd87, %r260, 4;
	add.s64 	%rd88, %rd1, %rd87;
	ld.global.f32 	%f336, [%rd88];
	add.f32 	%f469, %f469, %f336;
	add.s32 	%r335, %r335, 1;
$L__BB1_81:
	ld.global.u32 	%r261, [%rd12+20];
	setp.ne.s32 	%p64, %r261, %r1;
	@%p64 bra 	$L__BB1_83;
	add.s32 	%r262, %r333, 5;
	mad.lo.s32 	%r263, %r262, %r152, %r331;
	mul.wide.u32 	%rd89, %r263, 4;
	add.s64 	%rd90, %rd1, %rd89;
	ld.global.f32 	%f337, [%rd90];
	add.f32 	%f469, %f469, %f337;
	add.s32 	%r335, %r335, 1;
$L__BB1_83:
	ld.global.u32 	%r264, [%rd12+24];
	setp.ne.s32 	%p65, %r264, %r1;
	@%p65 bra 	$L__BB1_85;
	add.s32 	%r265, %r333, 6;
	mad.lo.s32 	%r266, %r265, %r152, %r331;
	mul.wide.u32 	%rd91, %r266, 4;
	add.s64 	%rd92, %rd1, %rd91;
	ld.global.f32 	%f338, [%rd92];
	add.f32 	%f469, %f469, %f338;
	add.s32 	%r335, %r335, 1;
$L__BB1_85:
	ld.global.u32 	%r267, [%rd12+28];
	setp.ne.s32 	%p66, %r267, %r1;
	@%p66 bra 	$L__BB1_87;
	add.s32 	%r268, %r333, 7;
	mad.lo.s32 	%r269, %r268, %r152, %r331;
	mul.wide.u32 	%rd93, %r269, 4;
	add.s64 	%rd94, %rd1, %rd93;
	ld.global.f32 	%f339, [%rd94];
	add.f32 	%f469, %f469, %f339;
	add.s32 	%r335, %r335, 1;
$L__BB1_87:
	add.s32 	%r333, %r333, 8;
	setp.ne.s32 	%p67, %r333, %r21;
	mov.u32 	%r351, %r21;
	@%p67 bra 	$L__BB1_71;
$L__BB1_88:
	setp.eq.s32 	%p68, %r11, 0;
	@%p68 bra 	$L__BB1_109;
	setp.lt.u32 	%p69, %r12, 3;
	@%p69 bra 	$L__BB1_99;
	mul.wide.u32 	%rd95, %r351, 4;
	add.s64 	%rd13, %rd2, %rd95;
	ld.global.u32 	%r271, [%rd13];
	setp.ne.s32 	%p70, %r271, %r1;
	@%p70 bra 	$L__BB1_92;
	mad.lo.s32 	%r272, %r351, %r152, %r331;
	mul.wide.u32 	%rd96, %r272, 4;
	add.s64 	%rd97, %rd1, %rd96;
	ld.global.f32 	%f341, [%rd97];
	add.f32 	%f469, %f469, %f341;
	add.s32 	%r335, %r335, 1;
$L__BB1_92:
	ld.global.u32 	%r273, [%rd13+4];
	setp.ne.s32 	%p71, %r273, %r1;
	@%p71 bra 	$L__BB1_94;
	mad.lo.s32 	%r274, %r152, %r351, %r152;
	add.s32 	%r275, %r274, %r331;
	mul.wide.u32 	%rd98, %r275, 4;
	add.s64 	%rd99, %rd1, %rd98;
	ld.global.f32 	%f342, [%rd99];
	add.f32 	%f469, %f469, %f342;
	add.s32 	%r335, %r335, 1;
$L__BB1_94:
	ld.global.u32 	%r276, [%rd13+8];
	setp.ne.s32 	%p72, %r276, %r1;
	@%p72 bra 	$L__BB1_96;
	add.s32 	%r277, %r351, 2;
	mad.lo.s32 	%r278, %r277, %r152, %r331;
	mul.wide.u32 	%rd100, %r278, 4;
	add.s64 	%rd101, %rd1, %rd100;
	ld.global.f32 	%f343, [%rd101];
	add.f32 	%f469, %f469, %f343;
	add.s32 	%r335, %r335, 1;
$L__BB1_96:
	ld.global.u32 	%r279, [%rd13+12];
	setp.ne.s32 	%p73, %r279, %r1;
	@%p73 bra 	$L__BB1_98;
	add.s32 	%r280, %r351, 3;
	mad.lo.s32 	%r281, %r280, %r152, %r331;
	mul.wide.u32 	%rd102, %r281, 4;
	add.s64 	%rd103, %rd1, %rd102;
	ld.global.f32 	%f344, [%rd103];
	add.f32 	%f469, %f469, %f344;
	add.s32 	%r335, %r335, 1;
$L__BB1_98:
	add.s32 	%r351, %r351, 4;
$L__BB1_99:
	setp.eq.s32 	%p74, %r14, 0;
	@%p74 bra 	$L__BB1_109;
	setp.eq.s32 	%p75, %r14, 1;
	@%p75 bra 	$L__BB1_106;
	mul.wide.u32 	%rd104, %r351, 4;
	add.s64 	%rd14, %rd2, %rd104;
	ld.global.u32 	%r283, [%rd14];
	setp.ne.s32 	%p76, %r283, %r1;
	@%p76 bra 	$L__BB1_103;
	mad.lo.s32 	%r284, %r351, %r152, %r331;
	mul.wide.u32 	%rd105, %r284, 4;
	add.s64 	%rd106, %rd1, %rd105;
	ld.global.f32 	%f346, [%rd106];
	add.f32 	%f469, %f469, %f346;
	add.s32 	%r335, %r335, 1;
$L__BB1_103:
	ld.global.u32 	%r285, [%rd14+4];
	setp.ne.s32 	%p77, %r285, %r1;
	@%p77 bra 	$L__BB1_105;
	mad.lo.s32 	%r286, %r152, %r351, %r152;
	add.s32 	%r287, %r286, %r331;
	mul.wide.u32 	%rd107, %r287, 4;
	add.s64 	%rd108, %rd1, %rd107;
	ld.global.f32 	%f347, [%rd108];
	add.f32 	%f469, %f469, %f347;
	add.s32 	%r335, %r335, 1;
$L__BB1_105:
	add.s32 	%r351, %r351, 2;
$L__BB1_106:
	setp.eq.s32 	%p78, %r22, 0;
	@%p78 bra 	$L__BB1_109;
	mul.wide.u32 	%rd109, %r351, 4;
	add.s64 	%rd110, %rd2, %rd109;
	ld.global.u32 	%r288, [%rd110];
	setp.ne.s32 	%p79, %r288, %r1;
	@%p79 bra 	$L__BB1_109;
	mad.lo.s32 	%r289, %r351, %r152, %r331;
	mul.wide.u32 	%rd111, %r289, 4;
	add.s64 	%rd112, %rd1, %rd111;
	ld.global.f32 	%f348, [%rd112];
	add.f32 	%f469, %f469, %f348;
	add.s32 	%r335, %r335, 1;
$L__BB1_109:
	cvt.rn.f32.s32 	%f349, %r335;
	div.rn.f32 	%f350, %f469, %f349;
	add.s32 	%r290, %r331, %r2;
	mul.wide.s32 	%rd113, %r290, 4;
	add.s64 	%rd114, %rd3, %rd113;
	ld.global.f32 	%f351, [%rd114];
	sub.f32 	%f352, %f351, %f350;
	abs.f32 	%f353, %f352;
	add.f32 	%f497, %f497, %f353;
	st.global.f32 	[%rd114], %f350;
	add.s32 	%r331, %r331, 1;
	setp.eq.s32 	%p80, %r331, %r152;
	@%p80 bra 	$L__BB1_123;
	bra.uni 	$L__BB1_69;
$L__BB1_110:
	setp.lt.u32 	%p49, %r3, 15;
	mov.f32 	%f497, 0f00000000;
	mov.b32 	%r361, 0;
	@%p49 bra 	$L__BB1_113;
	mov.f32 	%f497, 0f00000000;
	mov.b32 	%r359, 0;
$L__BB1_112:
	.pragma "nounroll";
	add.s32 	%r239, %r359, %r2;
	mul.wide.s32 	%rd71, %r239, 4;
	add.s64 	%rd72, %rd3, %rd71;
	ld.global.f32 	%f208, [%rd72];
	sub.f32 	%f209, %f208, %f3;
	abs.f32 	%f210, %f209;
	add.f32 	%f211, %f497, %f210;
	st.global.f32 	[%rd72], %f3;
	ld.global.f32 	%f212, [%rd72+4];
	sub.f32 	%f213, %f212, %f3;
	abs.f32 	%f214, %f213;
	add.f32 	%f215, %f211, %f214;
	st.global.f32 	[%rd72+4], %f3;
	ld.global.f32 	%f216, [%rd72+8];
	sub.f32 	%f217, %f216, %f3;
	abs.f32 	%f218, %f217;
	add.f32 	%f219, %f215, %f218;
	st.global.f32 	[%rd72+8], %f3;
	ld.global.f32 	%f220, [%rd72+12];
	sub.f32 	%f221, %f220, %f3;
	abs.f32 	%f222, %f221;
	add.f32 	%f223, %f219, %f222;
	st.global.f32 	[%rd72+12], %f3;
	ld.global.f32 	%f224, [%rd72+16];
	sub.f32 	%f225, %f224, %f3;
	abs.f32 	%f226, %f225;
	add.f32 	%f227, %f223, %f226;
	st.global.f32 	[%rd72+16], %f3;
	ld.global.f32 	%f228, [%rd72+20];
	sub.f32 	%f229, %f228, %f3;
	abs.f32 	%f230, %f229;
	add.f32 	%f231, %f227, %f230;
	st.global.f32 	[%rd72+20], %f3;
	ld.global.f32 	%f232, [%rd72+24];
	sub.f32 	%f233, %f232, %f3;
	abs.f32 	%f234, %f233;
	add.f32 	%f235, %f231, %f234;
	st.global.f32 	[%rd72+24], %f3;
	ld.global.f32 	%f236, [%rd72+28];
	sub.f32 	%f237, %f236, %f3;
	abs.f32 	%f238, %f237;
	add.f32 	%f239, %f235, %f238;
	st.global.f32 	[%rd72+28], %f3;
	ld.global.f32 	%f240, [%rd72+32];
	sub.f32 	%f241, %f240, %f3;
	abs.f32 	%f242, %f241;
	add.f32 	%f243, %f239, %f242;
	st.global.f32 	[%rd72+32], %f3;
	ld.global.f32 	%f244, [%rd72+36];
	sub.f32 	%f245, %f244, %f3;
	abs.f32 	%f246, %f245;
	add.f32 	%f247, %f243, %f246;
	st.global.f32 	[%rd72+36], %f3;
	ld.global.f32 	%f248, [%rd72+40];
	sub.f32 	%f249, %f248, %f3;
	abs.f32 	%f250, %f249;
	add.f32 	%f251, %f247, %f250;
	st.global.f32 	[%rd72+40], %f3;
	ld.global.f32 	%f252, [%rd72+44];
	sub.f32 	%f253, %f252, %f3;
	abs.f32 	%f254, %f253;
	add.f32 	%f255, %f251, %f254;
	st.global.f32 	[%rd72+44], %f3;
	ld.global.f32 	%f256, [%rd72+48];
	sub.f32 	%f257, %f256, %f3;
	abs.f32 	%f258, %f257;
	add.f32 	%f259, %f255, %f258;
	st.global.f32 	[%rd72+48], %f3;
	ld.global.f32 	%f260, [%rd72+52];
	sub.f32 	%f261, %f260, %f3;
	abs.f32 	%f262, %f261;
	add.f32 	%f263, %f259, %f262;
	st.global.f32 	[%rd72+52], %f3;
	ld.global.f32 	%f264, [%rd72+56];
	sub.f32 	%f265, %f264, %f3;
	abs.f32 	%f266, %f265;
	add.f32 	%f267, %f263, %f266;
	st.global.f32 	[%rd72+56], %f3;
	ld.global.f32 	%f268, [%rd72+60];
	sub.f32 	%f269, %f268, %f3;
	abs.f32 	%f270, %f269;
	add.f32 	%f497, %f267, %f270;
	st.global.f32 	[%rd72+60], %f3;
	add.s32 	%r359, %r359, 16;
	setp.ne.s32 	%p50, %r359, %r16;
	mov.u32 	%r361, %r16;
	@%p50 bra 	$L__BB1_112;
$L__BB1_113:
	setp.eq.s32 	%p51, %r4, 0;
	@%p51 bra 	$L__BB1_123;
	setp.lt.u32 	%p52, %r5, 7;
	@%p52 bra 	$L__BB1_116;
	add.s32 	%r240, %r361, %r2;
	mul.wide.s32 	%rd73, %r240, 4;
	add.s64 	%rd74, %rd3, %rd73;
	ld.global.f32 	%f272, [%rd74];
	sub.f32 	%f273, %f272, %f3;
	abs.f32 	%f274, %f273;
	add.f32 	%f275, %f497, %f274;
	st.global.f32 	[%rd74], %f3;
	ld.global.f32 	%f276, [%rd74+4];
	sub.f32 	%f277, %f276, %f3;
	abs.f32 	%f278, %f277;
	add.f32 	%f279, %f275, %f278;
	st.global.f32 	[%rd74+4], %f3;
	ld.global.f32 	%f280, [%rd74+8];
	sub.f32 	%f281, %f280, %f3;
	abs.f32 	%f282, %f281;
	add.f32 	%f283, %f279, %f282;
	st.global.f32 	[%rd74+8], %f3;
	ld.global.f32 	%f284, [%rd74+12];
	sub.f32 	%f285, %f284, %f3;
	abs.f32 	%f286, %f285;
	add.f32 	%f287, %f283, %f286;
	st.global.f32 	[%rd74+12], %f3;
	ld.global.f32 	%f288, [%rd74+16];
	sub.f32 	%f289, %f288, %f3;
	abs.f32 	%f290, %f289;
	add.f32 	%f291, %f287, %f290;
	st.global.f32 	[%rd74+16], %f3;
	ld.global.f32 	%f292, [%rd74+20];
	sub.f32 	%f293, %f292, %f3;
	abs.f32 	%f294, %f293;
	add.f32 	%f295, %f291, %f294;
	st.global.f32 	[%rd74+20], %f3;
	ld.global.f32 	%f296, [%rd74+24];
	sub.f32 	%f297, %f296, %f3;
	abs.f32 	%f298, %f297;
	add.f32 	%f299, %f295, %f298;
	st.global.f32 	[%rd74+24], %f3;
	ld.global.f32 	%f300, [%rd74+28];
	sub.f32 	%f301, %f300, %f3;
	abs.f32 	%f302, %f301;
	add.f32 	%f497, %f299, %f302;
	st.global.f32 	[%rd74+28], %f3;
	add.s32 	%r361, %r361, 8;
$L__BB1_116:
	setp.eq.s32 	%p53, %r6, 0;
	@%p53 bra 	$L__BB1_123;
	setp.lt.u32 	%p54, %r7, 3;
	@%p54 bra 	$L__BB1_119;
	add.s32 	%r241, %r361, %r2;
	mul.wide.s32 	%rd75, %r241, 4;
	add.s64 	%rd76, %rd3, %rd75;
	ld.global.f32 	%f304, [%rd76];
	sub.f32 	%f305, %f304, %f3;
	abs.f32 	%f306, %f305;
	add.f32 	%f307, %f497, %f306;
	st.global.f32 	[%rd76], %f3;
	ld.global.f32 	%f308, [%rd76+4];
	sub.f32 	%f309, %f308, %f3;
	abs.f32 	%f310, %f309;
	add.f32 	%f311, %f307, %f310;
	st.global.f32 	[%rd76+4], %f3;
	ld.global.f32 	%f312, [%rd76+8];
	sub.f32 	%f313, %f312, %f3;
	abs.f32 	%f314, %f313;
	add.f32 	%f315, %f311, %f314;
	st.global.f32 	[%rd76+8], %f3;
	ld.global.f32 	%f316, [%rd76+12];
	sub.f32 	%f317, %f316, %f3;
	abs.f32 	%f318, %f317;
	add.f32 	%f497, %f315, %f318;
	st.global.f32 	[%rd76+12], %f3;
	add.s32 	%r361, %r361, 4;
$L__BB1_119:
	setp.eq.s32 	%p55, %r13, 0;
	@%p55 bra 	$L__BB1_123;
	setp.eq.s32 	%p56, %r13, 1;
	add.s32 	%r242, %r361, %r2;
	mul.wide.s32 	%rd77, %r242, 4;
	add.s64 	%rd15, %rd3, %rd77;
	ld.global.f32 	%f319, [%rd15];
	sub.f32 	%f320, %f319, %f3;
	abs.f32 	%f321, %f320;
	add.f32 	%f497, %f497, %f321;
	st.global.f32 	[%rd15], %f3;
	@%p56 bra 	$L__BB1_123;
	setp.eq.s32 	%p57, %r13, 2;
	ld.global.f32 	%f322, [%rd15+4];
	sub.f32 	%f323, %f322, %f3;
	abs.f32 	%f324, %f323;
	add.f32 	%f497, %f497, %f324;
	st.global.f32 	[%rd15+4], %f3;
	@%p57 bra 	$L__BB1_123;
	ld.global.f32 	%f325, [%rd15+8];
	sub.f32 	%f326, %f325, %f3;
	abs.f32 	%f327, %f326;
	add.f32 	%f497, %f497, %f327;
	st.global.f32 	[%rd15+8], %f3;
$L__BB1_123:
	st.global.f32 	[%rd8], %f497;
$L__BB1_124:
	setp.gt.s32 	%p81, %r1, 0;
	bar.sync 	0;
	@%p81 bra 	$L__BB1_143;
	setp.lt.s32 	%p82, %r156, 1;
	mov.f32 	%f505, 0f00000000;
	@%p82 bra 	$L__BB1_139;
	setp.lt.u32 	%p83, %r156, 16;
	mov.f32 	%f505, 0f00000000;
	mov.b32 	%r365, 0;
	@%p83 bra 	$L__BB1_129;
	mov.f32 	%f505, 0f00000000;
	mov.b32 	%r363, 0;
$L__BB1_128:
	.pragma "nounroll";
	mul.wide.u32 	%rd115, %r363, 4;
	add.s64 	%rd116, %rd5, %rd115;
	ld.global.f32 	%f358, [%rd116];
	div.rn.f32 	%f359, %f358, %f2;
	add.f32 	%f360, %f505, %f359;
	ld.global.f32 	%f361, [%rd116+4];
	div.rn.f32 	%f362, %f361, %f2;
	add.f32 	%f363, %f360, %f362;
	ld.global.f32 	%f364, [%rd116+8];
	div.rn.f32 	%f365, %f364, %f2;
	add.f32 	%f366, %f363, %f365;
	ld.global.f32 	%f367, [%rd116+12];
	div.rn.f32 	%f368, %f367, %f2;
	add.f32 	%f369, %f366, %f368;
	ld.global.f32 	%f370, [%rd116+16];
	div.rn.f32 	%f371, %f370, %f2;
	add.f32 	%f372, %f369, %f371;
	ld.global.f32 	%f373, [%rd116+20];
	div.rn.f32 	%f374, %f373, %f2;
	add.f32 	%f375, %f372, %f374;
	ld.global.f32 	%f376, [%rd116+24];
	div.rn.f32 	%f377, %f376, %f2;
	add.f32 	%f378, %f375, %f377;
	ld.global.f32 	%f379, [%rd116+28];
	div.rn.f32 	%f380, %f379, %f2;
	add.f32 	%f381, %f378, %f380;
	ld.global.f32 	%f382, [%rd116+32];
	div.rn.f32 	%f383, %f382, %f2;
	add.f32 	%f384, %f381, %f383;
	ld.global.f32 	%f385, [%rd116+36];
	div.rn.f32 	%f386, %f385, %f2;
	add.f32 	%f387, %f384, %f386;
	ld.global.f32 	%f388, [%rd116+40];
	div.rn.f32 	%f389, %f388, %f2;
	add.f32 	%f390, %f387, %f389;
	ld.global.f32 	%f391, [%rd116+44];
	div.rn.f32 	%f392, %f391, %f2;
	add.f32 	%f393, %f390, %f392;
	ld.global.f32 	%f394, [%rd116+48];
	div.rn.f32 	%f395, %f394, %f2;
	add.f32 	%f396, %f393, %f395;
	ld.global.f32 	%f397, [%rd116+52];
	div.rn.f32 	%f398, %f397, %f2;
	add.f32 	%f399, %f396, %f398;
	ld.global.f32 	%f400, [%rd116+56];
	div.rn.f32 	%f401, %f400, %f2;
	add.f32 	%f402, %f399, %f401;
	ld.global.f32 	%f403, [%rd116+60];
	div.rn.f32 	%f404, %f403, %f2;
	add.f32 	%f505, %f402, %f404;
	add.s32 	%r363, %r363, 16;
	setp.ne.s32 	%p84, %r363, %r23;
	mov.u32 	%r365, %r23;
	@%p84 bra 	$L__BB1_128;
$L__BB1_129:
	setp.eq.s32 	%p85, %r10, 0;
	@%p85 bra 	$L__BB1_139;
	add.s32 	%r293, %r10, -1;
	setp.lt.u32 	%p86, %r293, 7;
	@%p86 bra 	$L__BB1_132;
	mul.wide.u32 	%rd117, %r365, 4;
	add.s64 	%rd118, %rd5, %rd117;
	ld.global.f32 	%f406, [%rd118];
	div.rn.f32 	%f407, %f406, %f2;
	add.f32 	%f408, %f505, %f407;
	ld.global.f32 	%f409, [%rd118+4];
	div.rn.f32 	%f410, %f409, %f2;
	add.f32 	%f411, %f408, %f410;
	ld.global.f32 	%f412, [%rd118+8];
	div.rn.f32 	%f413, %f412, %f2;
	add.f32 	%f414, %f411, %f413;
	ld.global.f32 	%f415, [%rd118+12];
	div.rn.f32 	%f416, %f415, %f2;
	add.f32 	%f417, %f414, %f416;
	ld.global.f32 	%f418, [%rd118+16];
	div.rn.f32 	%f419, %f418, %f2;
	add.f32 	%f420, %f417, %f419;
	ld.global.f32 	%f421, [%rd118+20];
	div.rn.f32 	%f422, %f421, %f2;
	add.f32 	%f423, %f420, %f422;
	ld.global.f32 	%f424, [%rd118+24];
	div.rn.f32 	%f425, %f424, %f2;
	add.f32 	%f426, %f423, %f425;
	ld.global.f32 	%f427, [%rd118+28];
	div.rn.f32 	%f428, %f427, %f2;
	add.f32 	%f505, %f426, %f428;
	add.s32 	%r365, %r365, 8;
$L__BB1_132:
	setp.eq.s32 	%p87, %r11, 0;
	@%p87 bra 	$L__BB1_139;
	setp.lt.u32 	%p88, %r12, 3;
	@%p88 bra 	$L__BB1_135;
	mul.wide.u32 	%rd119, %r365, 4;
	add.s64 	%rd120, %rd5, %rd119;
	ld.global.f32 	%f430, [%rd120];
	div.rn.f32 	%f431, %f430, %f2;
	add.f32 	%f432, %f505, %f431;
	ld.global.f32 	%f433, [%rd120+4];
	div.rn.f32 	%f434, %f433, %f2;
	add.f32 	%f435, %f432, %f434;
	ld.global.f32 	%f436, [%rd120+8];
	div.rn.f32 	%f437, %f436, %f2;
	add.f32 	%f438, %f435, %f437;
	ld.global.f32 	%f439, [%rd120+12];
	div.rn.f32 	%f440, %f439, %f2;
	add.f32 	%f505, %f438, %f440;
	add.s32 	%r365, %r365, 4;
$L__BB1_135:
	setp.eq.s32 	%p89, %r14, 0;
	@%p89 bra 	$L__BB1_139;
	setp.eq.s32 	%p90, %r14, 1;
	mul.wide.u32 	%rd121, %r365, 4;
	add.s64 	%rd16, %rd5, %rd121;
	ld.global.f32 	%f441, [%rd16];
	div.rn.f32 	%f442, %f441, %f2;
	add.f32 	%f505, %f505, %f442;
	@%p90 bra 	$L__BB1_139;
	setp.eq.s32 	%p91, %r14, 2;
	ld.global.f32 	%f443, [%rd16+4];
	div.rn.f32 	%f444, %f443, %f2;
	add.f32 	%f505, %f505, %f444;
	@%p91 bra 	$L__BB1_139;
	ld.global.f32 	%f445, [%rd16+8];
	div.rn.f32 	%f446, %f445, %f2;
	add.f32 	%f505, %f505, %f446;
$L__BB1_139:
	setp.lt.s32 	%p92, %r155, 1;
	st.global.f32 	[%rd9], %f505;
	@%p92 bra 	$L__BB1_144;
	mov.b32 	%r367, 0;
	bra.uni 	$L__BB1_142;
$L__BB1_141:
	add.s32 	%r367, %r367, 1;
	setp.eq.s32 	%p94, %r367, %r155;
	@%p94 bra 	$L__BB1_144;
$L__BB1_142:
	mul.wide.u32 	%rd122, %r367, 4;
	add.s64 	%rd123, %rd4, %rd122;
	ld.global.f32 	%f447, [%rd123];
	setp.leu.f32 	%p93, %f447, 0f00000000;
	@%p93 bra 	$L__BB1_141;
$L__BB1_143:
	add.s32 	%r321, %r321, 1;
	setp.ne.s32 	%p95, %r321, %r154;
	@%p95 bra 	$L__BB1_28;
$L__BB1_144:
	add.s32 	%r295, %r295, 1;
	setp.ne.s32 	%p96, %r295, %r153;
	@%p96 bra 	$L__BB1_2;
$L__BB1_145:
	ret;

}


// ===== COMPILED SASS (sm_100) =====

	.target	sm_100

	.elftype	@"ET_EXEC"


//--------------------- .note.nv.tkinfo           --------------------------
	.section	.note.nv.tkinfo,"",@"SHT_NOTE"
	.sectionflags	@"SHF_NOTE_NV_TKINFO"
	.tkinfo
        /*0018*/ 	.word	0x00000002
        /*0030*/ 	.string	""
        /*0030*/ 	.string	"ptxas"
        /*0030*/ 	.string	"Cuda compilation tools, release 13.0, V13.0.88"
        /*0030*/ 	.string	"Build cuda_13.0.r13.0/compiler.36424714_0"
        /*0030*/ 	.string	"-arch sm_100 -m 64 "



//--------------------- .note.nv.cuinfo           --------------------------
	.section	.note.nv.cuinfo,"",@"SHT_NOTE"
	.sectionflags	@"SHF_NOTE_NV_CUINFO"
        /*0018*/ 	.short	0x0002
        /*001a*/ 	.short	0x0064
        /*001c*/ 	.short	0x0082
	.zero		2


//--------------------- .nv.info                  --------------------------
	.section	.nv.info,"",@"SHT_CUDA_INFO"
	.align	4


	//----- nvinfo : EIATTR_REGCOUNT
	.align		4
        /*0000*/ 	.byte	0x04, 0x2f
        /*0002*/ 	.short	(.L_10 - .L_9)
	.align		4
.L_9:
        /*0004*/ 	.word	index@(_Z11setupKernelP17curandStateXORWOW)
        /*0008*/ 	.word	0x0000001f


	//----- nvinfo : EIATTR_FRAME_SIZE
	.align		4
.L_10:
        /*000c*/ 	.byte	0x04, 0x11
        /*000e*/ 	.short	(.L_12 - .L_11)
	.align		4
.L_11:
        /*0010*/ 	.word	index@(_Z11setupKernelP17curandStateXORWOW)
        /*0014*/ 	.word	0x00000000


	//----- nvinfo : EIATTR_REGCOUNT
	.align		4
.L_12:
        /*0018*/ 	.byte	0x04, 0x2f
        /*001a*/ 	.short	(.L_14 - .L_13)
	.align		4
.L_13:
        /*001c*/ 	.word	index@(_Z6kmeansP17curandStateXORWOWiiiiPfiS1_PiS1_S1_S1_S1_)
        /*0020*/ 	.word	0x00000024


	//----- nvinfo : EIATTR_FRAME_SIZE
	.align		4
.L_14:
        /*0024*/ 	.byte	0x04, 0x11
        /*0026*/ 	.short	(.L_16 - .L_15)
	.align		4
.L_15:
        /*0028*/ 	.word	index@($__internal_1_$__cuda_sm3x_div_rn_noftz_f32_slowpath)
        /*002c*/ 	.word	0x00000000


	//----- nvinfo : EIATTR_FRAME_SIZE
	.align		4
.L_16:
        /*0030*/ 	.byte	0x04, 0x11
        /*0032*/ 	.short	(.L_18 - .L_17)
	.align		4
.L_17:
        /*0034*/ 	.word	index@($__internal_0_$__cuda_sm20_sqrt_rn_f32_slowpath)
        /*0038*/ 	.word	0x00000000


	//----- nvinfo : EIATTR_FRAME_SIZE
	.align		4
.L_18:
        /*003c*/ 	.byte	0x04, 0x11
        /*003e*/ 	.short	(.L_20 - .L_19)
	.align		4
.L_19:
        /*0040*/ 	.word	index@(_Z6kmeansP17curandStateXORWOWiiiiPfiS1_PiS1_S1_S1_S1_)
        /*0044*/ 	.word	0x00000000


	//----- nvinfo : EIATTR_MIN_STACK_SIZE
	.align		4
.L_20:
        /*0048*/ 	.byte	0x04, 0x12
        /*004a*/ 	.short	(.L_22 - .L_21)
	.align		4
.L_21:
        /*004c*/ 	.word	index@(_Z6kmeansP17curandStateXORWOWiiiiPfiS1_PiS1_S1_S1_S1_)
        /*0050*/ 	.word	0x00000000


	//----- nvinfo : EIATTR_MIN_STACK_SIZE
	.align		4
.L_22:
        /*0054*/ 	.byte	0x04, 0x12
        /*0056*/ 	.short	(.L_24 - .L_23)
	.align		4
.L_23:
        /*0058*/ 	.word	index@(_Z11setupKernelP17curandStateXORWOW)
        /*005c*/ 	.word	0x00000000
.L_24:


//--------------------- .nv.compat                --------------------------
	.section	.nv.compat,"",@"SHT_CUDA_COMPAT_INFO"
	.align	4
        /*0000*/ 	.byte	0x02, 0x09, 0x00, 0x00, 0x02, 0x02, 0x01, 0x00, 0x02, 0x05, 0x05, 0x00, 0x03, 0x07, 0x01, 0x01
        /*0010*/ 	.byte	0x02, 0x03, 0x00, 0x00, 0x02, 0x06, 0x01, 0x00, 0x04, 0x0b, 0x08, 0x00, 0x01, 0x00, 0x00, 0x00
        /*0020*/ 	.byte	0x00, 0x00, 0x00, 0x00


//--------------------- .nv.info._Z6kmeansP17curandStateXORWOWiiiiPfiS1_PiS1_S1_S1_S1_ --------------------------
	.section	.nv.info._Z6kmeansP17curandStateXORWOWiiiiPfiS1_PiS1_S1_S1_S1_,"",@"SHT_CUDA_INFO"
	.sectionflags	@""
	.align	4


	//----- nvinfo : EIATTR_CUDA_API_VERSION
	.align		4
        /*0000*/ 	.byte	0x04, 0x37
        /*0002*/ 	.short	(.L_26 - .L_25)
.L_25:
        /*0004*/ 	.word	0x00000082


	//----- nvinfo : EIATTR_KPARAM_INFO
	.align		4
.L_26:
        /*0008*/ 	.byte	0x04, 0x17
        /*000a*/ 	.short	(.L_28 - .L_27)
.L_27:
        /*000c*/ 	.word	0x00000000
        /*0010*/ 	.short	0x000c
        /*0012*/ 	.short	0x0050
        /*0014*/ 	.byte	0x00, 0xf5, 0x21, 0x00


	//----- nvinfo : EIATTR_KPARAM_INFO
	.align		4
.L_28:
        /*0018*/ 	.byte	0x04, 0x17
        /*001a*/ 	.short	(.L_30 - .L_29)
.L_29:
        /*001c*/ 	.word	0x00000000
        /*0020*/ 	.short	0x000b
        /*0022*/ 	.short	0x0048
        /*0024*/ 	.byte	0x00, 0xf5, 0x21, 0x00


	//----- nvinfo : EIATTR_KPARAM_INFO
	.align		4
.L_30:
        /*0028*/ 	.byte	0x04, 0x17
        /*002a*/ 	.short	(.L_32 - .L_31)
.L_31:
        /*002c*/ 	.word	0x00000000
        /*0030*/ 	.short	0x000a
        /*0032*/ 	.short	0x0040
        /*0034*/ 	.byte	0x00, 0xf5, 0x21, 0x00


	//----- nvinfo : EIATTR_KPARAM_INFO
	.align		4
.L_32:
        /*0038*/ 	.byte	0x04, 0x17
        /*003a*/ 	.short	(.L_34 - .L_33)
.L_33:
        /*003c*/ 	.word	0x00000000
        /*0040*/ 	.short	0x0009
        /*0042*/ 	.short	0x0038
        /*0044*/ 	.byte	0x00, 0xf5, 0x21, 0x00


	//----- nvinfo : EIATTR_KPARAM_INFO
	.align		4
.L_34:
        /*0048*/ 	.byte	0x04, 0x17
        /*004a*/ 	.short	(.L_36 - .L_35)
.L_35:
        /*004c*/ 	.word	0x00000000
        /*0050*/ 	.short	0x0008
        /*0052*/ 	.short	0x0030
        /*0054*/ 	.byte	0x00, 0xf5, 0x21, 0x00


	//----- nvinfo : EIATTR_KPARAM_INFO
	.align		4
.L_36:
        /*0058*/ 	.byte	0x04, 0x17
        /*005a*/ 	.short	(.L_38 - .L_37)
.L_37:
        /*005c*/ 	.word	0x00000000
        /*0060*/ 	.short	0x0007
        /*0062*/ 	.short	0x0028
        /*0064*/ 	.byte	0x00, 0xf5, 0x21, 0x00


	//----- nvinfo : EIATTR_KPARAM_INFO
	.align		4
.L_38:
        /*0068*/ 	.byte	0x04, 0x17
        /*006a*/ 	.short	(.L_40 - .L_39)
.L_39:
        /*006c*/ 	.word	0x00000000
        /*0070*/ 	.short	0x0006
        /*0072*/ 	.short	0x0020
        /*0074*/ 	.byte	0x00, 0xf0, 0x11, 0x00


	//----- nvinfo : EIATTR_KPARAM_INFO
	.align		4
.L_40:
        /*0078*/ 	.byte	0x04, 0x17
        /*007a*/ 	.short	(.L_42 - .L_41)
.L_41:
        /*007c*/ 	.word	0x00000000
        /*0080*/ 	.short	0x0005
        /*0082*/ 	.short	0x0018
        /*0084*/ 	.byte	0x00, 0xf5, 0x21, 0x00


	//----- nvinfo : EIATTR_KPARAM_INFO
	.align		4
.L_42:
        /*0088*/ 	.byte	0x04, 0x17
        /*008a*/ 	.short	(.L_44 - .L_43)
.L_43:
        /*008c*/ 	.word	0x00000000
        /*0090*/ 	.short	0x0004
        /*0092*/ 	.short	0x0014
        /*0094*/ 	.byte	0x00, 0xf0, 0x11, 0x00


	//----- nvinfo : EIATTR_KPARAM_INFO
	.align		4
.L_44:
        /*0098*/ 	.byte	0x04, 0x17
        /*009a*/ 	.short	(.L_46 - .L_45)
.L_45:
        /*009c*/ 	.word	0x00000000
        /*00a0*/ 	.short	0x0003
        /*00a2*/ 	.short	0x0010
        /*00a4*/ 	.byte	0x00, 0xf0, 0x11, 0x00


	//----- nvinfo : EIATTR_KPARAM_INFO
	.align		4
.L_46:
        /*00a8*/ 	.byte	0x04, 0x17
        /*00aa*/ 	.short	(.L_48 - .L_47)
.L_47:
        /*00ac*/ 	.word	0x00000000
        /*00b0*/ 	.short	0x0002
        /*00b2*/ 	.short	0x000c
        /*00b4*/ 	.byte	0x00, 0xf0, 0x11, 0x00


	//----- nvinfo : EIATTR_KPARAM_INFO
	.align		4
.L_48:
        /*00b8*/ 	.byte	0x04, 0x17
        /*00ba*/ 	.short	(.L_50 - .L_49)
.L_49:
        /*00bc*/ 	.word	0x00000000
        /*00c0*/ 	.short	0x0001
        /*00c2*/ 	.short	0x0008
        /*00c4*/ 	.byte	0x00, 0xf0, 0x11, 0x00


	//----- nvinfo : EIATTR_KPARAM_INFO
	.align		4
.L_50:
        /*00c8*/ 	.byte	0x04, 0x17
        /*00ca*/ 	.short	(.L_52 - .L_51)
.L_51:
        /*00cc*/ 	.word	0x00000000
        /*00d0*/ 	.short	0x0000
        /*00d2*/ 	.short	0x0000
        /*00d4*/ 	.byte	0x00, 0xf5, 0x21, 0x00


	//----- nvinfo : EIATTR_SPARSE_MMA_MASK
	.align		4
.L_52:
        /*00d8*/ 	.byte	0x03, 0x50
        /*00da*/ 	.short	0x0000


	//----- nvinfo : EIATTR_MAXREG_COUNT
	.align		4
        /*00dc*/ 	.byte	0x03, 0x1b
        /*00de*/ 	.short	0x00ff


	//----- nvinfo : EIATTR_NUM_BARRIERS
	.align		4
        /*00e0*/ 	.byte	0x02, 0x4c
        /*00e2*/ 	.byte	0x01
	.zero		1


	//----- nvinfo : EIATTR_MERCURY_ISA_VERSION
	.align		4
        /*00e4*/ 	.byte	0x03, 0x5f
        /*00e6*/ 	.short	0x0101


	//----- nvinfo : EIATTR_VRC_CTA_INIT_COUNT
	.align		4
        /*00e8*/ 	.byte	0x02, 0x4a
	.zero		1
	.zero		1


	//----- nvinfo : EIATTR_EXIT_INSTR_OFFSETS
	.align		4
        /*00ec*/ 	.byte	0x04, 0x1c
        /*00ee*/ 	.short	(.L_54 - .L_53)


	//   ....[0]....
.L_53:
        /*00f0*/ 	.word	0x00000060


	//   ....[1]....
        /*00f4*/ 	.word	0x00005740


	//----- nvinfo : EIATTR_CRS_STACK_SIZE
	.align		4
.L_54:
        /*00f8*/ 	.byte	0x04, 0x1e
        /*00fa*/ 	.short	(.L_56 - .L_55)
.L_55:
        /*00fc*/ 	.word	0x00000000


	//----- nvinfo : EIATTR_CBANK_PARAM_SIZE
	.align		4
.L_56:
        /*0100*/ 	.byte	0x03, 0x19
        /*0102*/ 	.short	0x0058


	//----- nvinfo : EIATTR_PARAM_CBANK
	.align		4
        /*0104*/ 	.byte	0x04, 0x0a
        /*0106*/ 	.short	(.L_58 - .L_57)
	.align		4
.L_57:
        /*0108*/ 	.word	index@(.nv.constant0._Z6kmeansP17curandStateXORWOWiiiiPfiS1_PiS1_S1_S1_S1_)
        /*010c*/ 	.short	0x0380
        /*010e*/ 	.short	0x0058


	//----- nvinfo : EIATTR_SW_WAR
	.align		4
.L_58:
        /*0110*/ 	.byte	0x04, 0x36
        /*0112*/ 	.short	(.L_60 - .L_59)
.L_59:
        /*0114*/ 	.word	0x00000008
.L_60:


//--------------------- .nv.info._Z11setupKernelP17curandStateXORWOW --------------------------
	.section	.nv.info._Z11setupKernelP17curandStateXORWOW,"",@"SHT_CUDA_INFO"
	.sectionflags	@""
	.align	4


	//----- nvinfo : EIATTR_CUDA_API_VERSION
	.align		4
        /*0000*/ 	.byte	0x04, 0x37
        /*0002*/ 	.short	(.L_62 - .L_61)
.L_61:
        /*0004*/ 	.word	0x00000082


	//----- nvinfo : EIATTR_KPARAM_INFO
	.align		4
.L_62:
        /*0008*/ 	.byte	0x04, 0x17
        /*000a*/ 	.short	(.L_64 - .L_63)
.L_63:
        /*000c*/ 	.word	0x00000000
        /*0010*/ 	.short	0x0000
        /*0012*/ 	.short	0x0000
        /*0014*/ 	.byte	0x00, 0xf5, 0x21, 0x00


	//----- nvinfo : EIATTR_SPARSE_MMA_MASK
	.align		4
.L_64:
        /*0018*/ 	.byte	0x03, 0x50
        /*001a*/ 	.short	0x0000


	//----- nvinfo : EIATTR_MAXREG_COUNT
	.align		4
        /*001c*/ 	.byte	0x03, 0x1b
        /*001e*/ 	.short	0x00ff


	//----- nvinfo : EIATTR_MERCURY_ISA_VERSION
	.align		4
        /*0020*/ 	.byte	0x03, 0x5f
        /*0022*/ 	.short	0x0101


	//----- nvinfo : EIATTR_VRC_CTA_INIT_COUNT
	.align		4
        /*0024*/ 	.byte	0x02, 0x4a
	.zero		1
	.zero		1


	//----- nvinfo : EIATTR_EXIT_INSTR_OFFSETS
	.align		4
        /*0028*/ 	.byte	0x04, 0x1c
        /*002a*/ 	.short	(.L_66 - .L_65)


	//   ....[0]....
.L_65:
        /*002c*/ 	.word	0x00000e80


	//----- nvinfo : EIATTR_CRS_STACK_SIZE
	.align		4
.L_66:
        /*0030*/ 	.byte	0x04, 0x1e
        /*0032*/ 	.short	(.L_68 - .L_67)
.L_67:
        /*0034*/ 	.word	0x00000000


	//----- nvinfo : EIATTR_CBANK_PARAM_SIZE
	.align		4
.L_68:
        /*0038*/ 	.byte	0x03, 0x19
        /*003a*/ 	.short	0x0008


	//----- nvinfo : EIATTR_PARAM_CBANK
	.align		4
        /*003c*/ 	.byte	0x04, 0x0a
        /*003e*/ 	.short	(.L_70 - .L_69)
	.align		4
.L_69:
        /*0040*/ 	.word	index@(.nv.constant0._Z11setupKernelP17curandStateXORWOW)
        /*0044*/ 	.short	0x0380
        /*0046*/ 	.short	0x0008


	//----- nvinfo : EIATTR_SW_WAR
	.align		4
.L_70:
        /*0048*/ 	.byte	0x04, 0x36
        /*004a*/ 	.short	(.L_72 - .L_71)
.L_71:
        /*004c*/ 	.word	0x00000008
.L_72:


//--------------------- .nv.callgraph             --------------------------
	.section	.nv.callgraph,"",@"SHT_CUDA_CALLGRAPH"
	.align	4
	.sectionentsize	8
	.align		4
        /*0000*/ 	.word	0x00000000
	.align		4
        /*0004*/ 	.word	0xffffffff
	.align		4
        /*0008*/ 	.word	0x00000000
	.align		4
        /*000c*/ 	.word	0xfffffffe
	.align		4
        /*0010*/ 	.word	0x00000000
	.align		4
        /*0014*/ 	.word	0xfffffffd
	.align		4
        /*0018*/ 	.word	0x00000000
	.align		4
        /*001c*/ 	.word	0xfffffffc


//--------------------- .nv.constant4             --------------------------
	.section	.nv.constant4,"a",@progbits
	.align	8
	.align		8
.nv.constant4:
        /*0000*/ 	.dword	precalc_xorwow_matrix
	.align		8
        /*0008*/ 	.dword	precalc_xorwow_offset_matrix
	.align		8
        /*0010*/ 	.dword	mrg32k3aM1
	.align		8
        /*0018*/ 	.dword	mrg32k3aM2
	.align		8
        /*0020*/ 	.dword	mrg32k3aM1SubSeq
	.align		8
        /*0028*/ 	.dword	mrg32k3aM2SubSeq
	.align		8
        /*0030*/ 	.dword	mrg32k3aM1Seq
	.align		8
        /*0038*/ 	.dword	mrg32k3aM2Seq


//--------------------- .nv.constant3             --------------------------
	.section	.nv.constant3,"a",@progbits
	.align	8
.nv.constant3:
	.type		__cr_lgamma_table,@object
	.size		__cr_lgamma_table,(.L_8 - __cr_lgamma_table)
__cr_lgamma_table:
        /*0000*/ 	.byte	0x00, 0x00, 0x00, 0x00, 0x00, 0x00, 0x00, 0x00, 0x00, 0x00, 0x00, 0x00, 0x00, 0x00, 0x00, 0x00
        /*0010*/ 	.byte	0xef, 0x39, 0xfa, 0xfe, 0x42, 0x2e, 0xe6, 0x3f, 0x02, 0x20, 0x2a, 0xfa, 0x0b, 0xab, 0xfc, 0x3f
        /*0020*/ 	.byte	0xf9, 0x2c, 0x92, 0x7c, 0xa7, 0x6c, 0x09, 0x40, 0xc9, 0x79, 0x44, 0x3c, 0x64, 0x26, 0x13, 0x40
        /*0030*/ 	.byte	0xca, 0x01, 0xcf, 0x3a, 0x27, 0x51, 0x1a, 0x40, 0x30, 0xcc, 0x2d, 0xf3, 0xe1, 0x0c, 0x21, 0x40
        /*0040*/ 	.byte	0x0d, 0xb7, 0xfc, 0x82, 0x8e, 0x35, 0x25, 0x40
.L_8:


//--------------------- .text._Z6kmeansP17curandStateXORWOWiiiiPfiS1_PiS1_S1_S1_S1_ --------------------------
	.section	.text._Z6kmeansP17curandStateXORWOWiiiiPfiS1_PiS1_S1_S1_S1_,"ax",@progbits
	.align	128
        .global         _Z6kmeansP17curandStateXORWOWiiiiPfiS1_PiS1_S1_S1_S1_
        .type           _Z6kmeansP17curandStateXORWOWiiiiPfiS1_PiS1_S1_S1_S1_,@function
        .size           _Z6kmeansP17curandStateXORWOWiiiiPfiS1_PiS1_S1_S1_S1_,(.L_x_118 - _Z6kmeansP17curandStateXORWOWiiiiPfiS1_PiS1_S1_S1_S1_)
        .other          _Z6kmeansP17curandStateXORWOWiiiiPfiS1_PiS1_S1_S1_S1_,@"STO_CUDA_ENTRY STV_DEFAULT"
_Z6kmeansP17curandStateXORWOWiiiiPfiS1_PiS1_S1_S1_S1_:
.text._Z6kmeansP17curandStateXORWOWiiiiPfiS1_PiS1_S1_S1_S1_:
[----:B------:R-:W-:Y:S08]  /*0000*/  LDC R1, c[0x0][0x37c] ;  /* 0x0000df00ff017b82 */ /* 0x000ff00000000800 */
[----:B------:R-:W0:Y:S01]  /*0010*/  LDC R0, c[0x0][0x38c] ;  /* 0x0000e300ff007b82 */ /* 0x000e220000000800 */
[----:B------:R-:W1:Y:S07]  /*0020*/  S2R R13, SR_TID.X ;  /* 0x00000000000d7919 */ /* 0x000e6e0000002100 */
[----:B------:R-:W2:Y:S01]  /*0030*/  S2UR UR4, SR_CTAID.X ;  /* 0x00000000000479c3 */ /* 0x000ea20000002500 */
[----:B0-----:R-:W-:-:S07]  /*0040*/  ISETP.GE.AND P0, PT, R0, 0x1, PT ;  /* 0x000000010000780c */ /* 0x001fce0003f06270 */
[----:B------:R-:W0:Y:S06]  /*0050*/  LDC R0, c[0x0][0x360] ;  /* 0x0000d800ff007b82 */ /* 0x000e2c0000000800 */
[----:B-12---:R-:W-:Y:S05]  /*0060*/  @!P0 EXIT ;  /* 0x000000000000894d */ /* 0x006fea0003800000 */
[----:B------:R-:W1:Y:S01]  /*0070*/  LDC.64 R22, c[0x0][0x380] ;  /* 0x0000e000ff167b82 */ /* 0x000e620000000a00 */
[----:B------:R-:W-:Y:S01]  /*0080*/  MOV R2, 0x7f800000 ;  /* 0x7f80000000027802 */ /* 0x000fe20000000f00 */
[----:B------:R-:W2:Y:S01]  /*0090*/  FCHK P0, RZ, RZ ;  /* 0x000000ffff007302 */ /* 0x000ea20000000000 */
[----:B0-----:R-:W-:-:S03]  /*00a0*/  IMAD R13, R0, UR4, R13 ;  /* 0x00000004000d7c24 */ /* 0x001fc6000f8e020d */
[-C--:B------:R-:W-:Y:S02]  /*00b0*/  FFMA R11, -RZ, R2.reuse, 1 ;  /* 0x3f800000ff0b7423 */ /* 0x080fe40000000102 */
[----:B------:R-:W0:Y:S01]  /*00c0*/  LDC.64 R20, c[0x0][0x3b0] ;  /* 0x0000ec00ff147b82 */ /* 0x000e220000000a00 */
[----:B------:R-:W-:Y:S01]  /*00d0*/  IADD3 R10, PT, PT, R13, 0x1, RZ ;  /* 0x000000010d0a7810 */ /* 0x000fe20007ffe0ff */
[----:B------:R-:W-:-:S03]  /*00e0*/  FFMA R11, R11, R2, +INF ;  /* 0x7f8000000b0b7423 */ /* 0x000fc60000000002 */
[----:B------:R-:W-:Y:S01]  /*00f0*/  LOP3.LUT R10, R10, 0x3, RZ, 0xc0, !PT ;  /* 0x000000030a0a7812 */ /* 0x000fe200078ec0ff */
[----:B------:R-:W-:Y:S02]  /*0100*/  FFMA R0, RZ, R11, RZ ;  /* 0x0000000bff007223 */ /* 0x000fe400000000ff */
[----:B------:R-:W3:Y:S02]  /*0110*/  LDC.64 R18, c[0x0][0x3c8] ;  /* 0x0000f200ff127b82 */ /* 0x000ee40000000a00 */
[----:B------:R-:W-:-:S04]  /*0120*/  FFMA R2, -RZ, R0, RZ ;  /* 0x00000000ff027223 */ /* 0x000fc800000001ff */
[----:B------:R-:W-:Y:S01]  /*0130*/  FFMA R11, R11, R2, R0 ;  /* 0x000000020b0b7223 */ /* 0x000fe20000000000 */
[----:B-1----:R-:W-:-:S04]  /*0140*/  IMAD.WIDE R22, R13, 0x60, R22 ;  /* 0x000000600d167825 */ /* 0x002fc800078e0216 */
[----:B0-----:R-:W-:-:S04]  /*0150*/  IMAD.WIDE R20, R13, 0x4, R20 ;  /* 0x000000040d147825 */ /* 0x001fc800078e0214 */
[----:B---3--:R-:W-:Y:S01]  /*0160*/  IMAD.WIDE R18, R13, 0x4, R18 ;  /* 0x000000040d127825 */ /* 0x008fe200078e0212 */
[----:B--2---:R-:W-:Y:S06]  /*0170*/  @!P0 BRA `(.L_x_0) ;  /* 0x0000000000148947 */ /* 0x004fec0003800000 */
[----:B------:R-:W-:Y:S01]  /*0180*/  HFMA2 R3, -RZ, RZ, 0, 0 ;  /* 0x00000000ff037431 */ /* 0x000fe200000001ff */
[----:B------:R-:W-:Y:S02]  /*0190*/  MOV R0, RZ ;  /* 0x000000ff00007202 */ /* 0x000fe40000000f00 */
[----:B------:R-:W-:-:S07]  /*01a0*/  MOV R12, 0x1c0 ;  /* 0x000001c0000c7802 */ /* 0x000fce0000000f00 */
[----:B------:R-:W-:Y:S05]  /*01b0*/  CALL.REL.NOINC `($__internal_1_$__cuda_sm3x_div_rn_noftz_f32_slowpath) ;  /* 0x0000005400bc7944 */ /* 0x000fea0003c00000 */
[----:B------:R-:W-:-:S07]  /*01c0*/  MOV R11, R0 ;  /* 0x00000000000b7202 */ /* 0x000fce0000000f00 */
.L_x_0:
[----:B------:R-:W0:Y:S01]  /*01d0*/  LDCU UR26, c[0x0][0x3a0] ;  /* 0x00007400ff1a77ac */ /* 0x000e220008000800 */
[----:B------:R-:W-:Y:S01]  /*01e0*/  HFMA2 R9, -RZ, RZ, 0, 0 ;  /* 0x00000000ff097431 */ /* 0x000fe200000001ff */
[----:B------:R-:W-:Y:S01]  /*01f0*/  BSSY B0, `(.L_x_1) ;  /* 0x0000554000007945 */ /* 0x000fe20003800000 */
[----:B------:R-:W1:Y:S01]  /*0200*/  LDCU.64 UR8, c[0x0][0x388] ;  /* 0x00007100ff0877ac */ /* 0x000e620008000a00 */
[----:B------:R-:W2:Y:S01]  /*0210*/  LDCU.64 UR4, c[0x0][0x3b8] ;  /* 0x00007700ff0477ac */ /* 0x000ea20008000a00 */
[----:B------:R-:W3:Y:S01]  /*0220*/  LDCU UR7, c[0x0][0x394] ;  /* 0x00007280ff0777ac */ /* 0x000ee20008000800 */
[----:B0-----:R-:W-:Y:S02]  /*0230*/  UIADD3 UR14, UPT, UPT, UR26, -0x1, URZ ;  /* 0xffffffff1a0e7890 */ /* 0x001fe4000fffe0ff */
[----:B------:R-:W-:Y:S01]  /*0240*/  I2FP.F32.S32 R8, UR26 ;  /* 0x0000001a00087c45 */ /* 0x000fe20008201400 */
[----:B------:R-:W-:Y:S02]  /*0250*/  ULOP3.LUT UR11, UR26, 0x7, URZ, 0xc0, !UPT ;  /* 0x000000071a0b7892 */ /* 0x000fe4000f8ec0ff */
[----:B-1----:R-:W-:-:S02]  /*0260*/  ULOP3.LUT UR10, UR8, 0xf, URZ, 0xc0, !UPT ;  /* 0x0000000f080a7892 */ /* 0x002fc4000f8ec0ff */
[----:B------:R-:W-:Y:S01]  /*0270*/  ULOP3.LUT UR6, UR8, 0x7, URZ, 0xc0, !UPT ;  /* 0x0000000708067892 */ /* 0x000fe2000f8ec0ff */
[----:B------:R-:W-:Y:S01]  /*0280*/  I2FP.F32.S32 R7, UR14 ;  /* 0x0000000e00077c45 */ /* 0x000fe20008201400 */
[----:B------:R-:W-:Y:S02]  /*0290*/  UIADD3 UR15, UPT, UPT, UR8, -0x1, URZ ;  /* 0xffffffff080f7890 */ /* 0x000fe4000fffe0ff */
[----:B------:R-:W-:Y:S02]  /*02a0*/  ULOP3.LUT UR19, UR8, 0x3, URZ, 0xc0, !UPT ;  /* 0x0000000308137892 */ /* 0x000fe4000f8ec0ff */
[----:B------:R-:W-:Y:S02]  /*02b0*/  ULOP3.LUT UR21, UR8, 0x7ffffff0, URZ, 0xc0, !UPT ;  /* 0x7ffffff008157892 */ /* 0x000fe4000f8ec0ff */
[----:B------:R-:W-:Y:S02]  /*02c0*/  ULOP3.LUT UR22, UR8, 0x7ffffff8, URZ, 0xc0, !UPT ;  /* 0x7ffffff808167892 */ /* 0x000fe4000f8ec0ff */
[----:B--2---:R-:W-:-:S02]  /*02d0*/  UIMAD.WIDE.U32 UR4, UR9, 0x4, UR4 ;  /* 0x00000004090478a5 */ /* 0x004fc4000f8e0004 */
[----:B---3--:R-:W-:Y:S02]  /*02e0*/  ULOP3.LUT UR16, UR7, 0x7, URZ, 0xc0, !UPT ;  /* 0x0000000707107892 */ /* 0x008fe4000f8ec0ff */
[----:B------:R-:W-:Y:S01]  /*02f0*/  ULOP3.LUT UR17, UR7, 0x3, URZ, 0xc0, !UPT ;  /* 0x0000000307117892 */ /* 0x000fe2000f8ec0ff */
[----:B------:R-:W0:Y:S01]  /*0300*/  LDCU.64 UR8, c[0x0][0x358] ;  /* 0x00006b00ff0877ac */ /* 0x000e220008000a00 */
[----:B------:R-:W-:Y:S02]  /*0310*/  ULOP3.LUT UR12, UR26, 0x7ffffff8, URZ, 0xc0, !UPT ;  /* 0x7ffffff81a0c7892 */ /* 0x000fe4000f8ec0ff */
[----:B------:R-:W-:Y:S02]  /*0320*/  ULOP3.LUT UR13, UR26, 0x7ffffff0, URZ, 0xc0, !UPT ;  /* 0x7ffffff01a0d7892 */ /* 0x000fe4000f8ec0ff */
[----:B------:R-:W-:Y:S02]  /*0330*/  ULOP3.LUT UR18, UR26, 0xf, URZ, 0xc0, !UPT ;  /* 0x0000000f1a127892 */ /* 0x000fe4000f8ec0ff */
[----:B------:R-:W-:-:S02]  /*0340*/  ULOP3.LUT UR20, UR26, 0x3, URZ, 0xc0, !UPT ;  /* 0x000000031a147892 */ /* 0x000fc4000f8ec0ff */
[----:B------:R-:W-:Y:S02]  /*0350*/  ULOP3.LUT UR7, UR7, 0x7ffffff8, URZ, 0xc0, !UPT ;  /* 0x7ffffff807077892 */ /* 0x000fe4000f8ec0ff */
[----:B------:R-:W-:Y:S02]  /*0360*/  UIADD3 UR23, UPT, UPT, UR10, -0x1, URZ ;  /* 0xffffffff0a177890 */ /* 0x000fe4000fffe0ff */
[----:B------:R-:W-:Y:S02]  /*0370*/  UIADD3 UR24, UPT, UPT, UR6, -0x1, URZ ;  /* 0xffffffff06187890 */ /* 0x000fe4000fffe0ff */
[----:B------:R-:W-:-:S12]  /*0380*/  UIADD3 UR25, UPT, UPT, UR11, -0x1, URZ ;  /* 0xffffffff0b197890 */ /* 0x000fd8000fffe0ff */
.L_x_94:
[----:B-1----:R-:W1:Y:S01]  /*0390*/  LDCU UR14, c[0x0][0x394] ;  /* 0x00007280ff0e77ac */ /* 0x002e620008000800 */
[----:B------:R-:W-:Y:S01]  /*03a0*/  IADD3 R9, PT, PT, R9, 0x1, RZ ;  /* 0x0000000109097810 */ /* 0x000fe20007ffe0ff */
[----:B------:R-:W-:Y:S01]  /*03b0*/  BSSY.RECONVERGENT B1, `(.L_x_2) ;  /* 0x00000da000017945 */ /* 0x000fe20003800200 */
[----:B--2---:R-:W2:Y:S01]  /*03c0*/  LDCU UR26, c[0x0][0x38c] ;  /* 0x00007180ff1a77ac */ /* 0x004ea20008000800 */
[----:B-1----:R-:W-:Y:S02]  /*03d0*/  ISETP.GE.AND P1, PT, R13, UR14, PT ;  /* 0x0000000e0d007c0c */ /* 0x002fe4000bf26270 */
[----:B--2---:R-:W-:-:S11]  /*03e0*/  ISETP.NE.AND P6, PT, R9, UR26, PT ;  /* 0x0000001a09007c0c */ /* 0x004fd6000bfc5270 */
[----:B0--34-:R-:W-:Y:S05]  /*03f0*/  @P1 BRA `(.L_x_3) ;  /* 0x0000000c00541947 */ /* 0x019fea0003800000 */
[----:B------:R-:W-:Y:S01]  /*0400*/  ISETP.GE.AND P0, PT, R13, RZ, PT ;  /* 0x000000ff0d00720c */ /* 0x000fe20003f06270 */
[----:B------:R-:W-:-:S12]  /*0410*/  BSSY.RECONVERGENT B2, `(.L_x_4) ;  /* 0x000005e000027945 */ /* 0x000fd80003800200 */
[----:B------:R-:W-:Y:S05]  /*0420*/  @!P0 BRA `(.L_x_5) ;  /* 0x0000000400708947 */ /* 0x000fea0003800000 */
[----:B0-----:R0:W5:Y:S04]  /*0430*/  LDG.E.64 R4, desc[UR8][R22.64] ;  /* 0x0000000816047981 */ /* 0x001168000c1e1b00 */
[----:B------:R0:W5:Y:S04]  /*0440*/  LDG.E.64 R14, desc[UR8][R22.64+0x8] ;  /* 0x00000808160e7981 */ /* 0x000168000c1e1b00 */
[----:B------:R0:W5:Y:S01]  /*0450*/  LDG.E.64 R2, desc[UR8][R22.64+0x10] ;  /* 0x0000100816027981 */ /* 0x000162000c1e1b00 */
[----:B------:R-:W-:Y:S01]  /*0460*/  ISETP.GE.U32.AND P0, PT, R13, 0x3, PT ;  /* 0x000000030d00780c */ /* 0x000fe20003f06070 */
[----:B------:R-:W-:-:S12]  /*0470*/  BSSY.RECONVERGENT B3, `(.L_x_6) ;  /* 0x0000023000037945 */ /* 0x000fd80003800200 */
[----:B0-----:R-:W-:Y:S05]  /*0480*/  @!P0 BRA `(.L_x_7) ;  /* 0x0000000000848947 */ /* 0x001fea0003800000 */
[----:B------:R-:W-:Y:S01]  /*0490*/  IADD3 R0, PT, PT, R13, 0x1, RZ ;  /* 0x000000010d007810 */ /* 0x000fe20007ffe0ff */
[----:B------:R-:W-:Y:S03]  /*04a0*/  BSSY.RECONVERGENT B4, `(.L_x_7) ;  /* 0x000001f000047945 */ /* 0x000fe60003800200 */
[----:B------:R-:W-:-:S04]  /*04b0*/  LOP3.LUT R0, R0, 0xfffffffc, RZ, 0xc0, !PT ;  /* 0xfffffffc00007812 */ /* 0x000fc800078ec0ff */
[----:B------:R-:W-:-:S07]  /*04c0*/  IADD3 R0, PT, PT, -R0, RZ, RZ ;  /* 0x000000ff00007210 */ /* 0x000fce0007ffe1ff */
.L_x_8:
[----:B-----5:R-:W-:Y:S02]  /*04d0*/  SHF.R.U32.HI R6, RZ, 0x2, R5 ;  /* 0x00000002ff067819 */ /* 0x020fe40000011605 */
[----:B------:R-:W-:Y:S02]  /*04e0*/  SHF.R.U32.HI R17, RZ, 0x2, R14 ;  /* 0x00000002ff117819 */ /* 0x000fe4000001160e */
[----:B------:R-:W-:Y:S02]  /*04f0*/  LOP3.LUT R6, R6, R5, RZ, 0x3c, !PT ;  /* 0x0000000506067212 */ /* 0x000fe400078e3cff */
[----:B------:R-:W-:Y:S02]  /*0500*/  SHF.L.U32 R5, R3, 0x4, RZ ;  /* 0x0000000403057819 */ /* 0x000fe400000006ff */
[----:B------:R-:W-:Y:S02]  /*0510*/  SHF.L.U32 R12, R6, 0x1, RZ ;  /* 0x00000001060c7819 */ /* 0x000fe400000006ff */
[----:B------:R-:W-:-:S02]  /*0520*/  LOP3.LUT R17, R17, R14, RZ, 0x3c, !PT ;  /* 0x0000000e11117212 */ /* 0x000fc400078e3cff */
[----:B------:R-:W-:Y:S02]  /*0530*/  LOP3.LUT R12, R6, R12, R5, 0x96, !PT ;  /* 0x0000000c060c7212 */ /* 0x000fe400078e9605 */
[----:B------:R-:W-:Y:S02]  /*0540*/  SHF.L.U32 R5, R17, 0x1, RZ ;  /* 0x0000000111057819 */ /* 0x000fe400000006ff */
[----:B------:R-:W-:Y:S02]  /*0550*/  LOP3.LUT R14, R12, R3, RZ, 0x3c, !PT ;  /* 0x000000030c0e7212 */ /* 0x000fe400078e3cff */
[----:B------:R-:W-:Y:S02]  /*0560*/  SHF.R.U32.HI R12, RZ, 0x2, R15 ;  /* 0x00000002ff0c7819 */ /* 0x000fe4000001160f */
[----:B------:R-:W-:Y:S02]  /*0570*/  SHF.L.U32 R6, R14, 0x4, RZ ;  /* 0x000000040e067819 */ /* 0x000fe400000006ff */
[----:B------:R-:W-:-:S02]  /*0580*/  LOP3.LUT R12, R12, R15, RZ, 0x3c, !PT ;  /* 0x0000000f0c0c7212 */ /* 0x000fc400078e3cff */
[----:B------:R-:W-:Y:S02]  /*0590*/  LOP3.LUT R5, R17, R5, R6, 0x96, !PT ;  /* 0x0000000511057212 */ /* 0x000fe400078e9606 */
[----:B------:R-:W-:Y:S02]  /*05a0*/  SHF.L.U32 R6, R12, 0x1, RZ ;  /* 0x000000010c067819 */ /* 0x000fe400000006ff */
[----:B------:R-:W-:Y:S02]  /*05b0*/  LOP3.LUT R15, R5, R14, RZ, 0x3c, !PT ;  /* 0x0000000e050f7212 */ /* 0x000fe400078e3cff */
[----:B------:R-:W-:Y:S02]  /*05c0*/  IADD3 R0, PT, PT, R0, 0x4, RZ ;  /* 0x0000000400007810 */ /* 0x000fe40007ffe0ff */
[----:B------:R-:W-:Y:S02]  /*05d0*/  SHF.L.U32 R5, R15, 0x4, RZ ;  /* 0x000000040f057819 */ /* 0x000fe400000006ff */
[----:B------:R-:W-:-:S02]  /*05e0*/  SHF.R.U32.HI R17, RZ, 0x2, R2 ;  /* 0x00000002ff117819 */ /* 0x000fc40000011602 */
[----:B------:R-:W-:Y:S02]  /*05f0*/  LOP3.LUT R6, R12, R6, R5, 0x96, !PT ;  /* 0x000000060c067212 */ /* 0x000fe400078e9605 */
[----:B------:R-:W-:Y:S02]  /*0600*/  ISETP.NE.AND P0, PT, R0, RZ, PT ;  /* 0x000000ff0000720c */ /* 0x000fe40003f05270 */
[----:B------:R-:W-:Y:S02]  /*0610*/  LOP3.LUT R17, R17, R2, RZ, 0x3c, !PT ;  /* 0x0000000211117212 */ /* 0x000fe400078e3cff */
[----:B------:R-:W-:Y:S02]  /*0620*/  LOP3.LUT R2, R6, R15, RZ, 0x3c, !PT ;  /* 0x0000000f06027212 */ /* 0x000fe400078e3cff */
[----:B------:R-:W-:Y:S02]  /*0630*/  MOV R5, R3 ;  /* 0x0000000300057202 */ /* 0x000fe40000000f00 */
[----:B------:R-:W-:-:S02]  /*0640*/  SHF.L.U32 R3, R17, 0x1, RZ ;  /* 0x0000000111037819 */ /* 0x000fc400000006ff */
[----:B------:R-:W-:-:S04]  /*0650*/  SHF.L.U32 R6, R2, 0x4, RZ ;  /* 0x0000000402067819 */ /* 0x000fc800000006ff */
[----:B------:R-:W-:-:S04]  /*0660*/  LOP3.LUT R3, R17, R3, R6, 0x96, !PT ;  /* 0x0000000311037212 */ /* 0x000fc800078e9606 */
[----:B------:R-:W-:Y:S01]  /*0670*/  LOP3.LUT R3, R3, R2, RZ, 0x3c, !PT ;  /* 0x0000000203037212 */ /* 0x000fe200078e3cff */
[----:B------:R-:W-:Y:S06]  /*0680*/  @P0 BRA `(.L_x_8) ;  /* 0xfffffffc00900947 */ /* 0x000fec000383ffff */
[----:B------:R-:W-:Y:S05]  /*0690*/  BSYNC.RECONVERGENT B4 ;  /* 0x0000000000047941 */ /* 0x000fea0003800200 */
.L_x_7:
[----:B------:R-:W-:Y:S05]  /*06a0*/  BSYNC.RECONVERGENT B3 ;  /* 0x0000000000037941 */ /* 0x000fea0003800200 */
.L_x_6:
[----:B------:R-:W-:Y:S01]  /*06b0*/  ISETP.NE.AND P0, PT, R10, RZ, PT ;  /* 0x000000ff0a00720c */ /* 0x000fe20003f05270 */
[----:B-----5:R-:W-:Y:S01]  /*06c0*/  IMAD R4, R13, 0x587c5, R4 ;  /* 0x000587c50d047824 */ /* 0x020fe200078e0204 */
[----:B------:R-:W-:Y:S01]  /*06d0*/  BSSY.RECONVERGENT B3, `(.L_x_9) ;  /* 0x000002a000037945 */ /* 0x000fe20003800200 */
[----:B------:R-:W-:Y:S02]  /*06e0*/  MOV R16, R2 ;  /* 0x0000000200107202 */ /* 0x000fe40000000f00 */
[----:B------:R-:W-:Y:S02]  /*06f0*/  MOV R25, R15 ;  /* 0x0000000f00197202 */ /* 0x000fe40000000f00 */
[----:B------:R-:W-:Y:S02]  /*0700*/  MOV R24, R14 ;  /* 0x0000000e00187202 */ /* 0x000fe40000000f00 */
[----:B------:R-:W-:Y:S02]  /*0710*/  IADD3 R4, PT, PT, R4, 0x587c5, RZ ;  /* 0x000587c504047810 */ /* 0x000fe40007ffe0ff */
[----:B------:R-:W-:-:S02]  /*0720*/  MOV R17, R3 ;  /* 0x0000000300117202 */ /* 0x000fc40000000f00 */
[----:B------:R-:W-:Y:S05]  /*0730*/  @!P0 BRA `(.L_x_10) ;  /* 0x00000000008c8947 */ /* 0x000fea0003800000 */
[----:B------:R-:W-:Y:S02]  /*0740*/  SHF.R.U32.HI R0, RZ, 0x2, R5 ;  /* 0x00000002ff007819 */ /* 0x000fe40000011605 */
[----:B------:R-:W-:Y:S02]  /*0750*/  ISETP.NE.AND P0, PT, R10, 0x1, PT ;  /* 0x000000010a00780c */ /* 0x000fe40003f05270 */
[----:B------:R-:W-:Y:S02]  /*0760*/  LOP3.LUT R0, R0, R5, RZ, 0x3c, !PT ;  /* 0x0000000500007212 */ /* 0x000fe400078e3cff */
[----:B------:R-:W-:Y:S02]  /*0770*/  SHF.L.U32 R5, R3, 0x4, RZ ;  /* 0x0000000403057819 */ /* 0x000fe400000006ff */
[----:B------:R-:W-:Y:S02]  /*0780*/  SHF.L.U32 R6, R0, 0x1, RZ ;  /* 0x0000000100067819 */ /* 0x000fe400000006ff */
[----:B------:R-:W-:-:S02]  /*0790*/  MOV R16, R3 ;  /* 0x0000000300107202 */ /* 0x000fc40000000f00 */
[----:B------:R-:W-:Y:S02]  /*07a0*/  LOP3.LUT R6, R0, R6, R5, 0x96, !PT ;  /* 0x0000000600067212 */ /* 0x000fe400078e9605 */
[----:B------:R-:W-:Y:S02]  /*07b0*/  MOV R25, R2 ;  /* 0x0000000200197202 */ /* 0x000fe40000000f00 */
[----:B------:R-:W-:Y:S02]  /*07c0*/  LOP3.LUT R27, R6, R3, RZ, 0x3c, !PT ;  /* 0x00000003061b7212 */ /* 0x000fe400078e3cff */
[----:B------:R-:W-:Y:S02]  /*07d0*/  MOV R24, R15 ;  /* 0x0000000f00187202 */ /* 0x000fe40000000f00 */
[----:B------:R-:W-:Y:S02]  /*07e0*/  MOV R5, R14 ;  /* 0x0000000e00057202 */ /* 0x000fe40000000f00 */
[----:B------:R-:W-:Y:S01]  /*07f0*/  MOV R17, R27 ;  /* 0x0000001b00117202 */ /* 0x000fe20000000f00 */
[----:B------:R-:W-:Y:S06]  /*0800*/  @!P0 BRA `(.L_x_10) ;  /* 0x0000000000588947 */ /* 0x000fec0003800000 */
[----:B------:R-:W-:Y:S01]  /*0810*/  ISETP.NE.AND P0, PT, R10, 0x2, PT ;  /* 0x000000020a00780c */ /* 0x000fe20003f05270 */
[----:B------:R-:W-:Y:S01]  /*0820*/  IMAD.SHL.U32 R0, R27, 0x10, RZ ;  /* 0x000000101b007824 */ /* 0x000fe200078e00ff */
[----:B------:R-:W-:Y:S02]  /*0830*/  SHF.R.U32.HI R5, RZ, 0x2, R14 ;  /* 0x00000002ff057819 */ /* 0x000fe4000001160e */
[----:B------:R-:W-:Y:S02]  /*0840*/  MOV R16, R27 ;  /* 0x0000001b00107202 */ /* 0x000fe40000000f00 */
[----:B------:R-:W-:Y:S02]  /*0850*/  LOP3.LUT R5, R5, R14, RZ, 0x3c, !PT ;  /* 0x0000000e05057212 */ /* 0x000fe400078e3cff */
[----:B------:R-:W-:Y:S02]  /*0860*/  MOV R24, R2 ;  /* 0x0000000200187202 */ /* 0x000fe40000000f00 */
[----:B------:R-:W-:-:S03]  /*0870*/  SHF.L.U32 R6, R5, 0x1, RZ ;  /* 0x0000000105067819 */ /* 0x000fc600000006ff */
[----:B------:R-:W-:Y:S02]  /*0880*/  @P0 SHF.R.U32.HI R12, RZ, 0x2, R15 ;  /* 0x00000002ff0c0819 */ /* 0x000fe4000001160f */
[----:B------:R-:W-:Y:S02]  /*0890*/  LOP3.LUT R0, R5, R6, R0, 0x96, !PT ;  /* 0x0000000605007212 */ /* 0x000fe400078e9600 */
[----:B------:R-:W-:Y:S02]  /*08a0*/  @P0 LOP3.LUT R12, R12, R15, RZ, 0x3c, !PT ;  /* 0x0000000f0c0c0212 */ /* 0x000fe400078e3cff */
[----:B------:R-:W-:Y:S02]  /*08b0*/  LOP3.LUT R17, R0, R27, RZ, 0x3c, !PT ;  /* 0x0000001b00117212 */ /* 0x000fe400078e3cff */
[----:B------:R-:W-:Y:S02]  /*08c0*/  @P0 SHF.L.U32 R0, R12, 0x1, RZ ;  /* 0x000000010c000819 */ /* 0x000fe400000006ff */
[----:B------:R-:W-:-:S02]  /*08d0*/  @P0 SHF.L.U32 R25, R17, 0x4, RZ ;  /* 0x0000000411190819 */ /* 0x000fc400000006ff */
[----:B------:R-:W-:Y:S02]  /*08e0*/  MOV R5, R15 ;  /* 0x0000000f00057202 */ /* 0x000fe40000000f00 */
[----:B------:R-:W-:Y:S02]  /*08f0*/  @P0 LOP3.LUT R0, R12, R0, R25, 0x96, !PT ;  /* 0x000000000c000212 */ /* 0x000fe400078e9619 */
[----:B------:R-:W-:Y:S02]  /*0900*/  MOV R25, R3 ;  /* 0x0000000300197202 */ /* 0x000fe40000000f00 */
[-C--:B------:R-:W-:Y:S02]  /*0910*/  @P0 LOP3.LUT R0, R0, R17.reuse, RZ, 0x3c, !PT ;  /* 0x0000001100000212 */ /* 0x080fe400078e3cff */
[----:B------:R-:W-:Y:S02]  /*0920*/  @P0 MOV R16, R17 ;  /* 0x0000001100100202 */ /* 0x000fe40000000f00 */
[----:B------:R-:W-:-:S02]  /*0930*/  @P0 MOV R5, R2 ;  /* 0x0000000200050202 */ /* 0x000fc40000000f00 */
[----:B------:R-:W-:Y:S02]  /*0940*/  @P0 MOV R24, R3 ;  /* 0x0000000300180202 */ /* 0x000fe40000000f00 */
[----:B------:R-:W-:Y:S02]  /*0950*/  @P0 MOV R25, R27 ;  /* 0x0000001b00190202 */ /* 0x000fe40000000f00 */
[----:B------:R-:W-:-:S07]  /*0960*/  @P0 MOV R17, R0 ;  /* 0x0000000000110202 */ /* 0x000fce0000000f00 */
.L_x_10:
[----:B------:R-:W-:Y:S05]  /*0970*/  BSYNC.RECONVERGENT B3 ;  /* 0x0000000000037941 */ /* 0x000fea0003800200 */
.L_x_9:
[----:B------:R1:W-:Y:S01]  /*0980*/  STG.E.64 desc[UR8][R22.64+0x8], R24 ;  /* 0x0000081816007986 */ /* 0x0003e2000c101b08 */
[----:B------:R-:W-:Y:S01]  /*0990*/  HFMA2 R3, -RZ, RZ, 0.1171875, 0 ;  /* 0x2f800000ff037431 */ /* 0x000fe200000001ff */
[----:B------:R-:W-:Y:S02]  /*09a0*/  IADD3 R0, PT, PT, R4, R17, RZ ;  /* 0x0000001104007210 */ /* 0x000fe40007ffe0ff */
[----:B------:R1:W-:Y:S02]  /*09b0*/  STG.E.64 desc[UR8][R22.64+0x10], R16 ;  /* 0x0000101016007986 */ /* 0x0003e4000c101b08 */
[----:B------:R-:W-:Y:S02]  /*09c0*/  I2FP.F32.U32 R0, R0 ;  /* 0x0000000000007245 */ /* 0x000fe40000201000 */
[----:B------:R1:W-:Y:S03]  /*09d0*/  STG.E.64 desc[UR8][R22.64], R4 ;  /* 0x0000000416007986 */ /* 0x0003e6000c101b08 */
[----:B------:R-:W-:-:S07]  /*09e0*/  FFMA R6, R0, R3, 1.1641532182693481445e-10 ;  /* 0x2f00000000067423 */ /* 0x000fce0000000003 */
.L_x_5:
[----:B0-----:R-:W-:Y:S05]  /*09f0*/  BSYNC.RECONVERGENT B2 ;  /* 0x0000000000027941 */ /* 0x001fea0003800200 */
.L_x_4:
[----:B------:R-:W0:Y:S02]  /*0a00*/  LDC R0, c[0x0][0x388] ;  /* 0x0000e200ff007b82 */ /* 0x000e240000000800 */
[----:B0-----:R-:W-:-:S13]  /*0a10*/  ISETP.GE.AND P0, PT, R0, 0x1, PT ;  /* 0x000000010000780c */ /* 0x001fda0003f06270 */
[----:B------:R-:W-:Y:S05]  /*0a20*/  @!P0 BRA `(.L_x_3) ;  /* 0x0000000400c88947 */ /* 0x000fea0003800000 */
[----:B------:R-:W-:Y:S01]  /*0a30*/  FMUL R3, R6, R7 ;  /* 0x0000000706037220 */ /* 0x000fe20000400000 */
[----:B------:R-:W-:Y:S01]  /*0a40*/  UISETP.GE.U32.AND UP0, UPT, UR15, 0xf, UPT ;  /* 0x0000000f0f00788c */ /* 0x000fe2000bf06070 */
[----:B------:R-:W-:-:S04]  /*0a50*/  MOV R2, RZ ;  /* 0x000000ff00027202 */ /* 0x000fc80000000f00 */
[----:B------:R-:W0:Y:S04]  /*0a60*/  F2I.TRUNC.NTZ R3, R3 ;  /* 0x0000000300037305 */ /* 0x000e28000020f100 */
[----:B------:R-:W-:Y:S05]  /*0a70*/  BRA.U !UP0, `(.L_x_11) ;  /* 0x0000000108b47547 */ /* 0x000fea000b800000 */
[----:B------:R-:W-:Y:S01]  /*0a80*/  HFMA2 R2, -RZ, RZ, 0, 0 ;  /* 0x00000000ff027431 */ /* 0x000fe200000001ff */
[----:B------:R-:W-:Y:S06]  /*0a90*/  BSSY.RECONVERGENT B2, `(.L_x_12) ;  /* 0x000002a000027945 */ /* 0x000fec0003800200 */
.L_x_13:
[----:B-1----:R-:W1:Y:S01]  /*0aa0*/  LDC.64 R4, c[0x0][0x3a8] ;  /* 0x0000ea00ff047b82 */ /* 0x002e620000000a00 */
[----:B0---4-:R-:W-:-:S04]  /*0ab0*/  IMAD R15, R3, R0, R2 ;  /* 0x00000000030f7224 */ /* 0x011fc800078e0202 */
[----:B-1----:R-:W-:-:S03]  /*0ac0*/  IMAD.WIDE R4, R15, 0x4, R4 ;  /* 0x000000040f047825 */ /* 0x002fc600078e0204 */
[----:B------:R-:W0:Y:S02]  /*0ad0*/  LDC.64 R14, c[0x0][0x398] ;  /* 0x0000e600ff0e7b82 */ /* 0x000e240000000a00 */
[----:B------:R-:W2:Y:S01]  /*0ae0*/  LDG.E R17, desc[UR8][R4.64] ;  /* 0x0000000804117981 */ /* 0x000ea2000c1e1900 */
[----:B------:R-:W-:-:S04]  /*0af0*/  IMAD R25, R13, R0, R2 ;  /* 0x000000000d197224 */ /* 0x000fc800078e0202 */
[----:B0-----:R-:W-:-:S05]  /*0b00*/  IMAD.WIDE R14, R25, 0x4, R14 ;  /* 0x00000004190e7825 */ /* 0x001fca00078e020e */
[----:B--2---:R0:W-:Y:S04]  /*0b10*/  STG.E desc[UR8][R14.64], R17 ;  /* 0x000000110e007986 */ /* 0x0041e8000c101908 */
[----:B------:R-:W2:Y:S04]  /*0b20*/  LDG.E R25, desc[UR8][R4.64+0x4] ;  /* 0x0000040804197981 */ /* 0x000ea8000c1e1900 */
[----:B--2---:R1:W-:Y:S04]  /*0b30*/  STG.E desc[UR8][R14.64+0x4], R25 ;  /* 0x000004190e007986 */ /* 0x0043e8000c101908 */
[----:B------:R-:W2:Y:S04]  /*0b40*/  LDG.E R27, desc[UR8][R4.64+0x8] ;  /* 0x00000808041b7981 */ /* 0x000ea8000c1e1900 */
[----:B--2---:R2:W-:Y:S04]  /*0b50*/  STG.E desc[UR8][R14.64+0x8], R27 ;  /* 0x0000081b0e007986 */ /* 0x0045e8000c101908 */
[----:B------:R-:W3:Y:S04]  /*0b60*/  LDG.E R29, desc[UR8][R4.64+0xc] ;  /* 0x00000c08041d7981 */ /* 0x000ee8000c1e1900 */
[----:B---3--:R3:W-:Y:S04]  /*0b70*/  STG.E desc[UR8][R14.64+0xc], R29 ;  /* 0x00000c1d0e007986 */ /* 0x0087e8000c101908 */
[----:B------:R-:W4:Y:S04]  /*0b80*/  LDG.E R31, desc[UR8][R4.64+0x10] ;  /* 0x00001008041f7981 */ /* 0x000f28000c1e1900 */
[----:B----4-:R4:W-:Y:S04]  /*0b90*/  STG.E desc[UR8][R14.64+0x10], R31 ;  /* 0x0000101f0e007986 */ /* 0x0109e8000c101908 */
[----:B------:R-:W5:Y:S04]  /*0ba0*/  LDG.E R33, desc[UR8][R4.64+0x14] ;  /* 0x0000140804217981 */ /* 0x000f68000c1e1900 */
[----:B-----5:R5:W-:Y:S04]  /*0bb0*/  STG.E desc[UR8][R14.64+0x14], R33 ;  /* 0x000014210e007986 */ /* 0x020be8000c101908 */
[----:B0-----:R-:W2:Y:S04]  /*0bc0*/  LDG.E R17, desc[UR8][R4.64+0x18] ;  /* 0x0000180804117981 */ /* 0x001ea8000c1e1900 */
[----:B--2---:R0:W-:Y:S04]  /*0bd0*/  STG.E desc[UR8][R14.64+0x18], R17 ;  /* 0x000018110e007986 */ /* 0x0041e8000c101908 */
[----:B-1----:R-:W2:Y:S04]  /*0be0*/  LDG.E R25, desc[UR8][R4.64+0x1c] ;  /* 0x00001c0804197981 */ /* 0x002ea8000c1e1900 */
[----:B--2---:R1:W-:Y:S04]  /*0bf0*/  STG.E desc[UR8][R14.64+0x1c], R25 ;  /* 0x00001c190e007986 */ /* 0x0043e8000c101908 */
[----:B------:R-:W2:Y:S04]  /*0c00*/  LDG.E R27, desc[UR8][R4.64+0x20] ;  /* 0x00002008041b7981 */ /* 0x000ea8000c1e1900 */
[----:B--2---:R2:W-:Y:S04]  /*0c10*/  STG.E desc[UR8][R14.64+0x20], R27 ;  /* 0x0000201b0e007986 */ /* 0x0045e8000c101908 */
[----:B---3--:R-:W3:Y:S04]  /*0c20*/  LDG.E R29, desc[UR8][R4.64+0x24] ;  /* 0x00002408041d7981 */ /* 0x008ee8000c1e1900 */
[----:B---3--:R3:W-:Y:S04]  /*0c30*/  STG.E desc[UR8][R14.64+0x24], R29 ;  /* 0x0000241d0e007986 */ /* 0x0087e8000c101908 */
[----:B----4-:R-:W4:Y:S04]  /*0c40*/  LDG.E R31, desc[UR8][R4.64+0x28] ;  /* 0x00002808041f7981 */ /* 0x010f28000c1e1900 */
[----:B----4-:R4:W-:Y:S04]  /*0c50*/  STG.E desc[UR8][R14.64+0x28], R31 ;  /* 0x0000281f0e007986 */ /* 0x0109e8000c101908 */
[----:B-----5:R-:W5:Y:S04]  /*0c60*/  LDG.E R33, desc[UR8][R4.64+0x2c] ;  /* 0x00002c0804217981 */ /* 0x020f68000c1e1900 */
[----:B-----5:R4:W-:Y:S04]  /*0c70*/  STG.E desc[UR8][R14.64+0x2c], R33 ;  /* 0x00002c210e007986 */ /* 0x0209e8000c101908 */
[----:B0-----:R-:W5:Y:S04]  /*0c80*/  LDG.E R17, desc[UR8][R4.64+0x30] ;  /* 0x0000300804117981 */ /* 0x001f68000c1e1900 */
[----:B-----5:R4:W-:Y:S04]  /*0c90*/  STG.E desc[UR8][R14.64+0x30], R17 ;  /* 0x000030110e007986 */ /* 0x0209e8000c101908 */
[----:B-1----:R-:W5:Y:S04]  /*0ca0*/  LDG.E R25, desc[UR8][R4.64+0x34] ;  /* 0x0000340804197981 */ /* 0x002f68000c1e1900 */
[----:B-----5:R4:W-:Y:S04]  /*0cb0*/  STG.E desc[UR8][R14.64+0x34], R25 ;  /* 0x000034190e007986 */ /* 0x0209e8000c101908 */
[----:B--2---:R-:W2:Y:S04]  /*0cc0*/  LDG.E R27, desc[UR8][R4.64+0x38] ;  /* 0x00003808041b7981 */ /* 0x004ea8000c1e1900 */
[----:B--2---:R4:W-:Y:S04]  /*0cd0*/  STG.E desc[UR8][R14.64+0x38], R27 ;  /* 0x0000381b0e007986 */ /* 0x0049e8000c101908 */
[----:B---3--:R-:W2:Y:S01]  /*0ce0*/  LDG.E R29, desc[UR8][R4.64+0x3c] ;  /* 0x00003c08041d7981 */ /* 0x008ea2000c1e1900 */
[----:B------:R-:W-:-:S04]  /*0cf0*/  IADD3 R2, PT, PT, R2, 0x10, RZ ;  /* 0x0000001002027810 */ /* 0x000fc80007ffe0ff */
[----:B------:R-:W-:Y:S01]  /*0d00*/  ISETP.NE.AND P0, PT, R2, UR21, PT ;  /* 0x0000001502007c0c */ /* 0x000fe2000bf05270 */
[----:B--2---:R4:W-:-:S12]  /*0d10*/  STG.E desc[UR8][R14.64+0x3c], R29 ;  /* 0x00003c1d0e007986 */ /* 0x0049d8000c101908 */
[----:B------:R-:W-:Y:S05]  /*0d20*/  @P0 BRA `(.L_x_13) ;  /* 0xfffffffc005c0947 */ /* 0x000fea000383ffff */
[----:B------:R-:W-:Y:S05]  /*0d30*/  BSYNC.RECONVERGENT B2 ;  /* 0x0000000000027941 */ /* 0x000fea0003800200 */
.L_x_12:
[----:B------:R-:W-:-:S07]  /*0d40*/  MOV R2, UR21 ;  /* 0x0000001500027c02 */ /* 0x000fce0008000f00 */
.L_x_11:
[----:B------:R-:W-:-:S09]  /*0d50*/  UISETP.NE.AND UP0, UPT, UR10, URZ, UPT ;  /* 0x000000ff0a00728c */ /* 0x000fd2000bf05270 */
[----:B------:R-:W-:Y:S05]  /*0d60*/  BRA.U !UP0, `(.L_x_3) ;  /* 0x0000000108f87547 */ /* 0x000fea000b800000 */
[----:B------:R-:W-:Y:S02]  /*0d70*/  UISETP.GE.U32.AND UP0, UPT, UR23, 0x7, UPT ;  /* 0x000000071700788c */ /* 0x000fe4000bf06070 */
[----:B------:R-:W-:-:S07]  /*0d80*/  UISETP.NE.AND UP1, UPT, UR6, URZ, UPT ;  /* 0x000000ff0600728c */ /* 0x000fce000bf25270 */
[----:B------:R-:W-:Y:S05]  /*0d90*/  BRA.U !UP0, `(.L_x_14) ;  /* 0x00000001085c7547 */ /* 0x000fea000b800000 */
        /* <DEDUP_REMOVED lines=14> */
[----:B------:R-:W3:Y:S04]  /*0e80*/  LDG.E R31, desc[UR8][R4.64+0x10] ;  /* 0x00001008041f7981 */ /* 0x000ee8000c1e1900 */
[----:B---3--:R2:W-:Y:S04]  /*0e90*/  STG.E desc[UR8][R14.64+0x10], R31 ;  /* 0x0000101f0e007986 */ /* 0x0085e8000c101908 */
[----:B------:R-:W3:Y:S04]  /*0ea0*/  LDG.E R33, desc[UR8][R4.64+0x14] ;  /* 0x0000140804217981 */ /* 0x000ee8000c1e1900 */
[----:B---3--:R2:W-:Y:S04]  /*0eb0*/  STG.E desc[UR8][R14.64+0x14], R33 ;  /* 0x000014210e007986 */ /* 0x0085e8000c101908 */
[----:B0-----:R-:W3:Y:S04]  /*0ec0*/  LDG.E R17, desc[UR8][R4.64+0x18] ;  /* 0x0000180804117981 */ /* 0x001ee8000c1e1900 */
[----:B---3--:R2:W-:Y:S04]  /*0ed0*/  STG.E desc[UR8][R14.64+0x18], R17 ;  /* 0x000018110e007986 */ /* 0x0085e8000c101908 */
[----:B-1----:R-:W3:Y:S01]  /*0ee0*/  LDG.E R25, desc[UR8][R4.64+0x1c] ;  /* 0x00001c0804197981 */ /* 0x002ee2000c1e1900 */
[----:B------:R-:W-:-:S03]  /*0ef0*/  IADD3 R2, PT, PT, R2, 0x8, RZ ;  /* 0x0000000802027810 */ /* 0x000fc60007ffe0ff */
[----:B---3--:R2:W-:Y:S04]  /*0f00*/  STG.E desc[UR8][R14.64+0x1c], R25 ;  /* 0x00001c190e007986 */ /* 0x0085e8000c101908 */
.L_x_14:
[----:B------:R-:W-:Y:S05]  /*0f10*/  BRA.U !UP1, `(.L_x_3) ;  /* 0x00000001098c7547 */ /* 0x000fea000b800000 */
[----:B------:R-:W-:Y:S02]  /*0f20*/  UISETP.GE.U32.AND UP0, UPT, UR24, 0x3, UPT ;  /* 0x000000031800788c */ /* 0x000fe4000bf06070 */
[----:B------:R-:W-:-:S07]  /*0f30*/  UISETP.NE.AND UP1, UPT, UR19, URZ, UPT ;  /* 0x000000ff1300728c */ /* 0x000fce000bf25270 */
[----:B------:R-:W-:Y:S05]  /*0f40*/  BRA.U !UP0, `(.L_x_15) ;  /* 0x00000001083c7547 */ /* 0x000fea000b800000 */
[----:B-1----:R-:W1:Y:S01]  /*0f50*/  LDC.64 R4, c[0x0][0x3a8] ;  /* 0x0000ea00ff047b82 */ /* 0x002e620000000a00 */
[----:B0-2-4-:R-:W-:-:S04]  /*0f60*/  IMAD R15, R3, R0, R2 ;  /* 0x00000000030f7224 */ /* 0x015fc800078e0202 */
        /* <DEDUP_REMOVED lines=10> */
[----:B------:R-:W2:Y:S01]  /*1010*/  LDG.E R29, desc[UR8][R4.64+0xc] ;  /* 0x00000c08041d7981 */ /* 0x000ea2000c1e1900 */
[----:B------:R-:W-:-:S03]  /*1020*/  IADD3 R2, PT, PT, R2, 0x4, RZ ;  /* 0x0000000402027810 */ /* 0x000fc60007ffe0ff */
[----:B--2---:R3:W-:Y:S04]  /*1030*/  STG.E desc[UR8][R14.64+0xc], R29 ;  /* 0x00000c1d0e007986 */ /* 0x0047e8000c101908 */
.L_x_15:
[----:B------:R-:W-:Y:S05]  /*1040*/  BRA.U !UP1, `(.L_x_3) ;  /* 0x0000000109407547 */ /* 0x000fea000b800000 */
[----:B-1----:R-:W1:Y:S01]  /*1050*/  LDC.64 R4, c[0x0][0x3a8] ;  /* 0x0000ea00ff047b82 */ /* 0x002e620000000a00 */
[----:B0-----:R-:W-:-:S07]  /*1060*/  IMAD R3, R3, R0, R2 ;  /* 0x0000000003037224 */ /* 0x001fce00078e0202 */
[----:B--234-:R-:W0:Y:S01]  /*1070*/  LDC.64 R14, c[0x0][0x398] ;  /* 0x0000e600ff0e7b82 */ /* 0x01ce220000000a00 */
[----:B-1----:R-:W-:-:S05]  /*1080*/  IMAD.WIDE R4, R3, 0x4, R4 ;  /* 0x0000000403047825 */ /* 0x002fca00078e0204 */
[----:B------:R-:W2:Y:S01]  /*1090*/  LDG.E R17, desc[UR8][R4.64] ;  /* 0x0000000804117981 */ /* 0x000ea2000c1e1900 */
[----:B------:R-:W-:Y:S01]  /*10a0*/  IMAD R3, R13, R0, R2 ;  /* 0x000000000d037224 */ /* 0x000fe200078e0202 */
[----:B------:R-:W-:-:S03]  /*10b0*/  UISETP.NE.AND UP0, UPT, UR19, 0x1, UPT ;  /* 0x000000011300788c */ /* 0x000fc6000bf05270 */
[----:B0-----:R-:W-:-:S05]  /*10c0*/  IMAD.WIDE R2, R3, 0x4, R14 ;  /* 0x0000000403027825 */ /* 0x001fca00078e020e */
[----:B--2---:R0:W-:Y:S01]  /*10d0*/  STG.E desc[UR8][R2.64], R17 ;  /* 0x0000001102007986 */ /* 0x0041e2000c101908 */
[----:B------:R-:W-:Y:S05]  /*10e0*/  BRA.U !UP0, `(.L_x_3) ;  /* 0x0000000108187547 */ /* 0x000fea000b800000 */
[----:B------:R-:W2:Y:S01]  /*10f0*/  LDG.E R15, desc[UR8][R4.64+0x4] ;  /* 0x00000408040f7981 */ /* 0x000ea2000c1e1900 */
[----:B------:R-:W-:-:S03]  /*1100*/  UISETP.NE.AND UP0, UPT, UR19, 0x2, UPT ;  /* 0x000000021300788c */ /* 0x000fc6000bf05270 */
[----:B--2---:R1:W-:Y:S06]  /*1110*/  STG.E desc[UR8][R2.64+0x4], R15 ;  /* 0x0000040f02007986 */ /* 0x0043ec000c101908 */
[----:B------:R-:W-:Y:S05]  /*1120*/  BRA.U !UP0, `(.L_x_3) ;  /* 0x0000000108087547 */ /* 0x000fea000b800000 */
[----:B------:R-:W2:Y:S04]  /*1130*/  LDG.E R5, desc[UR8][R4.64+0x8] ;  /* 0x0000080804057981 */ /* 0x000ea8000c1e1900 */
[----:B--2---:R2:W-:Y:S02]  /*1140*/  STG.E desc[UR8][R2.64+0x8], R5 ;  /* 0x0000080502007986 */ /* 0x0045e4000c101908 */
.L_x_3:
[----:B0-----:R-:W-:Y:S05]  /*1150*/  BSYNC.RECONVERGENT B1 ;  /* 0x0000000000017941 */ /* 0x001fea0003800200 */
.L_x_2:
[----:B------:R-:W0:Y:S02]  /*1160*/  LDCU UR14, c[0x0][0x390] ;  /* 0x00007200ff0e77ac */ /* 0x000e240008000800 */
[----:B0-----:R-:W-:-:S09]  /*1170*/  UISETP.GE.AND UP0, UPT, UR14, 0x1, UPT ;  /* 0x000000010e00788c */ /* 0x001fd2000bf06270 */
[----:B------:R-:W-:Y:S05]  /*1180*/  BRA.U !UP0, `(.L_x_16) ;  /* 0x0000004508647547 */ /* 0x000fea000b800000 */
[----:B------:R-:W-:Y:S01]  /*1190*/  BSSY B1, `(.L_x_16) ;  /* 0x0000458000017945 */ /* 0x000fe20003800000 */
[----:B-12---:R-:W-:-:S07]  /*11a0*/  MOV R5, RZ ;  /* 0x000000ff00057202 */ /* 0x006fce0000000f00 */
.L_x_93:
[----:B0-----:R-:W0:Y:S02]  /*11b0*/  LDCU UR14, c[0x0][0x3a0] ;  /* 0x00007400ff0e77ac */ /* 0x001e240008000800 */
[----:B0-----:R-:W-:-:S13]  /*11c0*/  ISETP.GE.AND P0, PT, R13, UR14, PT ;  /* 0x0000000e0d007c0c */ /* 0x001fda000bf06270 */
[----:B-1----:R-:W-:Y:S05]  /*11d0*/  @P0 BRA `(.L_x_17) ;  /* 0x0000000c000c0947 */ /* 0x002fea0003800000 */
[----:B------:R-:W0:Y:S01]  /*11e0*/  LDCU UR14, c[0x0][0x394] ;  /* 0x00007280ff0e77ac */ /* 0x000e220008000800 */
[----:B------:R-:W-:Y:S01]  /*11f0*/  HFMA2 R0, -RZ, RZ, 7.76171875, 30 ;  /* 0x47c34f80ff007431 */ /* 0x000fe200000001ff */
[----:B0-----:R-:W-:-:S09]  /*1200*/  UISETP.GE.AND UP0, UPT, UR14, 0x1, UPT ;  /* 0x000000010e00788c */ /* 0x001fd2000bf06270 */
[----:B------:R-:W-:Y:S05]  /*1210*/  BRA.U !UP0, `(.L_x_18) ;  /* 0x0000000908f07547 */ /* 0x000fea000b800000 */
[----:B------:R-:W0:Y:S02]  /*1220*/  LDCU UR26, c[0x0][0x388] ;  /* 0x00007100ff1a77ac */ /* 0x000e240008000800 */
[----:B0-----:R-:W-:-:S09]  /*1230*/  UISETP.GE.AND UP0, UPT, UR26, 0x1, UPT ;  /* 0x000000011a00788c */ /* 0x001fd2000bf06270 */
[----:B------:R-:W-:Y:S05]  /*1240*/  BRA.U !UP0, `(.L_x_19) ;  /* 0x0000000908507547 */ /* 0x000fea000b800000 */
[----:B------:R-:W-:Y:S01]  /*1250*/  HFMA2 R3, -RZ, RZ, 0, 0 ;  /* 0x00000000ff037431 */ /* 0x000fe200000001ff */
[----:B------:R-:W-:Y:S01]  /*1260*/  BSSY.RECONVERGENT B2, `(.L_x_20) ;  /* 0x0000091000027945 */ /* 0x000fe20003800200 */
[----:B------:R-:W-:-:S07]  /*1270*/  MOV R0, 0x47c34f80 ;  /* 0x47c34f8000007802 */ /* 0x000fce0000000f00 */
.L_x_31:
[----:B------:R-:W0:Y:S01]  /*1280*/  LDC R2, c[0x0][0x388] ;  /* 0x0000e200ff027b82 */ /* 0x000e220000000800 */
[----:B------:R-:W-:Y:S01]  /*1290*/  UISETP.GE.U32.AND UP0, UPT, UR15, 0x7, UPT ;  /* 0x000000070f00788c */ /* 0x000fe2000bf06070 */
[----:B------:R-:W-:Y:S02]  /*12a0*/  MOV R12, RZ ;  /* 0x000000ff000c7202 */ /* 0x000fe40000000f00 */
[----:B---34-:R-:W-:Y:S01]  /*12b0*/  MOV R15, RZ ;  /* 0x000000ff000f7202 */ /* 0x018fe20000000f00 */
[----:B0-----:R-:W-:-:S05]  /*12c0*/  IMAD R4, R3, R2, RZ ;  /* 0x0000000203047224 */ /* 0x001fca00078e02ff */
[----:B------:R-:W-:Y:S05]  /*12d0*/  BRA.U !UP0, `(.L_x_21) ;  /* 0x0000000108b87547 */ /* 0x000fea000b800000 */
[----:B------:R-:W-:Y:S01]  /*12e0*/  BSSY.RECONVERGENT B3, `(.L_x_22) ;  /* 0x000002c000037945 */ /* 0x000fe20003800200 */
[----:B------:R-:W-:Y:S01]  /*12f0*/  MOV R12, RZ ;  /* 0x000000ff000c7202 */ /* 0x000fe20000000f00 */
[----:B------:R-:W-:-:S07]  /*1300*/  IMAD.MOV.U32 R25, RZ, RZ, RZ ;  /* 0x000000ffff197224 */ /* 0x000fce00078e00ff */
.L_x_23:
[----:B------:R-:W0:Y:S01]  /*1310*/  LDC.64 R16, c[0x0][0x398] ;  /* 0x0000e600ff107b82 */ /* 0x000e220000000a00 */
[----:B------:R-:W-:Y:S01]  /*1320*/  IADD3 R27, PT, PT, R4, R25, RZ ;  /* 0x00000019041b7210 */ /* 0x000fe20007ffe0ff */
[----:B------:R-:W-:-:S06]  /*1330*/  IMAD R29, R13, R2, R25 ;  /* 0x000000020d1d7224 */ /* 0x000fcc00078e0219 */
[----:B------:R-:W1:Y:S01]  /*1340*/  LDC.64 R14, c[0x0][0x3a8] ;  /* 0x0000ea00ff0e7b82 */ /* 0x000e620000000a00 */
[----:B0-----:R-:W-:-:S05]  /*1350*/  IMAD.WIDE.U32 R16, R27, 0x4, R16 ;  /* 0x000000041b107825 */ /* 0x001fca00078e0010 */
[----:B------:R-:W2:Y:S01]  /*1360*/  LDG.E R24, desc[UR8][R16.64] ;  /* 0x0000000810187981 */ /* 0x000ea2000c1e1900 */
[----:B-1----:R-:W-:-:S03]  /*1370*/  IMAD.WIDE R14, R29, 0x4, R14 ;  /* 0x000000041d0e7825 */ /* 0x002fc600078e020e */
[----:B------:R-:W3:Y:S04]  /*1380*/  LDG.E R26, desc[UR8][R16.64+0x4] ;  /* 0x00000408101a7981 */ /* 0x000ee8000c1e1900 */
[----:B------:R-:W2:Y:S04]  /*1390*/  LDG.E R27, desc[UR8][R14.64] ;  /* 0x000000080e1b7981 */ /* 0x000ea8000c1e1900 */
[----:B------:R-:W3:Y:S01]  /*13a0*/  LDG.E R29, desc[UR8][R14.64+0x4] ;  /* 0x000004080e1d7981 */ /* 0x000ee2000c1e1900 */
[----:B--2---:R-:W-:-:S03]  /*13b0*/  FADD R27, R24, -R27 ;  /* 0x8000001b181b7221 */ /* 0x004fc60000000000 */
[----:B------:R-:W2:Y:S01]  /*13c0*/  LDG.E R24, desc[UR8][R16.64+0x8] ;  /* 0x0000080810187981 */ /* 0x000ea2000c1e1900 */
[----:B---3--:R-:W-:Y:S01]  /*13d0*/  FADD R29, R26, -R29 ;  /* 0x8000001d1a1d7221 */ /* 0x008fe20000000000 */
[----:B------:R-:W-:Y:S02]  /*13e0*/  FFMA R12, R27, R27, R12 ;  /* 0x0000001b1b0c7223 */ /* 0x000fe4000000000c */
[----:B------:R-:W3:Y:S04]  /*13f0*/  LDG.E R26, desc[UR8][R16.64+0xc] ;  /* 0x00000c08101a7981 */ /* 0x000ee8000c1e1900 */
[----:B------:R-:W2:Y:S01]  /*1400*/  LDG.E R27, desc[UR8][R14.64+0x8] ;  /* 0x000008080e1b7981 */ /* 0x000ea2000c1e1900 */
[----:B------:R-:W-:-:S03]  /*1410*/  FFMA R12, R29, R29, R12 ;  /* 0x0000001d1d0c7223 */ /* 0x000fc6000000000c */
        /* <DEDUP_REMOVED lines=9> */
[----:B------:R-:W-:Y:S01]  /*14b0*/  IADD3 R25, PT, PT, R25, 0x8, RZ ;  /* 0x0000000819197810 */ /* 0x000fe20007ffe0ff */
[----:B--2---:R-:W-:Y:S02]  /*14c0*/  FADD R27, R24, -R27 ;  /* 0x8000001b181b7221 */ /* 0x004fe40000000000 */
[----:B------:R-:W2:Y:S01]  /*14d0*/  LDG.E R24, desc[UR8][R16.64+0x18] ;  /* 0x0000180810187981 */ /* 0x000ea2000c1e1900 */
[----:B---3--:R-:W-:Y:S01]  /*14e0*/  FADD R29, R26, -R29 ;  /* 0x8000001d1a1d7221 */ /* 0x008fe20000000000 */
[----:B------:R-:W-:Y:S02]  /*14f0*/  FFMA R12, R27, R27, R12 ;  /* 0x0000001b1b0c7223 */ /* 0x000fe4000000000c */
[----:B------:R-:W3:Y:S04]  /*1500*/  LDG.E R26, desc[UR8][R16.64+0x1c] ;  /* 0x00001c08101a7981 */ /* 0x000ee8000c1e1900 */
[----:B------:R-:W2:Y:S01]  /*1510*/  LDG.E R27, desc[UR8][R14.64+0x18] ;  /* 0x000018080e1b7981 */ /* 0x000ea2000c1e1900 */
[----:B------:R-:W-:-:S03]  /*1520*/  FFMA R12, R29, R29, R12 ;  /* 0x0000001d1d0c7223 */ /* 0x000fc6000000000c */
[----:B------:R-:W3:Y:S01]  /*1530*/  LDG.E R29, desc[UR8][R14.64+0x1c] ;  /* 0x00001c080e1d7981 */ /* 0x000ee2000c1e1900 */
[----:B------:R-:W-:Y:S01]  /*1540*/  ISETP.NE.AND P0, PT, R25, UR22, PT ;  /* 0x0000001619007c0c */ /* 0x000fe2000bf05270 */
[----:B--2---:R-:W-:Y:S01]  /*1550*/  FADD R27, R24, -R27 ;  /* 0x8000001b181b7221 */ /* 0x004fe20000000000 */
[----:B---3--:R-:W-:-:S03]  /*1560*/  FADD R29, R26, -R29 ;  /* 0x8000001d1a1d7221 */ /* 0x008fc60000000000 */
[----:B------:R-:W-:-:S04]  /*1570*/  FFMA R12, R27, R27, R12 ;  /* 0x0000001b1b0c7223 */ /* 0x000fc8000000000c */
[----:B------:R-:W-:-:S04]  /*1580*/  FFMA R12, R29, R29, R12 ;  /* 0x0000001d1d0c7223 */ /* 0x000fc8000000000c */
[----:B------:R-:W-:Y:S05]  /*1590*/  @P0 BRA `(.L_x_23) ;  /* 0xfffffffc005c0947 */ /* 0x000fea000383ffff */
[----:B------:R-:W-:Y:S05]  /*15a0*/  BSYNC.RECONVERGENT B3 ;  /* 0x0000000000037941 */ /* 0x000fea0003800200 */
.L_x_22:
[----:B------:R-:W-:-:S07]  /*15b0*/  MOV R15, UR22 ;  /* 0x00000016000f7c02 */ /* 0x000fce0008000f00 */
.L_x_21:
[----:B------:R-:W-:-:S09]  /*15c0*/  UISETP.NE.AND UP0, UPT, UR6, URZ, UPT ;  /* 0x000000ff0600728c */ /* 0x000fd2000bf05270 */
[----:B------:R-:W-:Y:S05]  /*15d0*/  BRA.U !UP0, `(.L_x_24) ;  /* 0x0000000508087547 */ /* 0x000fea000b800000 */
[----:B------:R-:W-:Y:S02]  /*15e0*/  UISETP.GE.U32.AND UP0, UPT, UR24, 0x3, UPT ;  /* 0x000000031800788c */ /* 0x000fe4000bf06070 */
[----:B------:R-:W-:-:S07]  /*15f0*/  UISETP.NE.AND UP1, UPT, UR19, URZ, UPT ;  /* 0x000000ff1300728c */ /* 0x000fce000bf25270 */
[----:B------:R-:W-:Y:S05]  /*1600*/  BRA.U !UP0, `(.L_x_25) ;  /* 0x0000000108707547 */ /* 0x000fea000b800000 */
[----:B------:R-:W0:Y:S01]  /*1610*/  LDC.64 R16, c[0x0][0x398] ;  /* 0x0000e600ff107b82 */ /* 0x000e220000000a00 */
[----:B------:R-:W1:Y:S01]  /*1620*/  LDCU.64 UR26, c[0x0][0x398] ;  /* 0x00007300ff1a77ac */ /* 0x000e620008000a00 */
[----:B------:R-:W-:-:S06]  /*1630*/  IADD3 R27, PT, PT, R4, R15, RZ ;  /* 0x0000000f041b7210 */ /* 0x000fcc0007ffe0ff */
[----:B------:R-:W2:Y:S01]  /*1640*/  LDC.64 R24, c[0x0][0x3a8] ;  /* 0x0000ea00ff187b82 */ /* 0x000ea20000000a00 */
[----:B------:R-:W-:Y:S01]  /*1650*/  IADD3 R14, P0, PT, R4, R15, RZ ;  /* 0x0000000f040e7210 */ /* 0x000fe20007f1e0ff */
[----:B0-----:R-:W-:-:S04]  /*1660*/  IMAD.WIDE.U32 R26, R27, 0x4, R16 ;  /* 0x000000041b1a7825 */ /* 0x001fc800078e0010 */
[----:B------:R-:W-:Y:S02]  /*1670*/  IMAD R17, R13, R2, R15 ;  /* 0x000000020d117224 */ /* 0x000fe400078e020f */
[----:B------:R-:W3:Y:S02]  /*1680*/  LDG.E R26, desc[UR8][R26.64] ;  /* 0x000000081a1a7981 */ /* 0x000ee4000c1e1900 */
[----:B--2---:R-:W-:Y:S01]  /*1690*/  IMAD.WIDE R24, R17, 0x4, R24 ;  /* 0x0000000411187825 */ /* 0x004fe200078e0218 */
[----:B------:R-:W-:Y:S02]  /*16a0*/  IADD3.X R17, PT, PT, RZ, RZ, RZ, P0, !PT ;  /* 0x000000ffff117210 */ /* 0x000fe400007fe4ff */
[C---:B-1----:R-:W-:Y:S02]  /*16b0*/  LEA R16, P0, R14.reuse, UR26, 0x2 ;  /* 0x0000001a0e107c11 */ /* 0x042fe4000f8010ff */
[----:B------:R-:W3:Y:S02]  /*16c0*/  LDG.E R29, desc[UR8][R24.64] ;  /* 0x00000008181d7981 */ /* 0x000ee4000c1e1900 */
[----:B------:R-:W-:-:S02]  /*16d0*/  LEA.HI.X R17, R14, UR27, R17, 0x2, P0 ;  /* 0x0000001b0e117c11 */ /* 0x000fc400080f1411 */
[----:B------:R-:W2:Y:S04]  /*16e0*/  LDG.E R31, desc[UR8][R24.64+0x4] ;  /* 0x00000408181f7981 */ /* 0x000ea8000c1e1900 */
[----:B------:R-:W2:Y:S04]  /*16f0*/  LDG.E R14, desc[UR8][R16.64+0x4] ;  /* 0x00000408100e7981 */ /* 0x000ea8000c1e1900 */
[----:B------:R-:W4:Y:S01]  /*1700*/  LDG.E R27, desc[UR8][R24.64+0x8] ;  /* 0x00000808181b7981 */ /* 0x000f22000c1e1900 */
[----:B---3--:R-:W-:-:S03]  /*1710*/  FADD R29, R26, -R29 ;  /* 0x8000001d1a1d7221 */ /* 0x008fc60000000000 */
[----:B------:R-:W3:Y:S01]  /*1720*/  LDG.E R26, desc[UR8][R16.64+0xc] ;  /* 0x00000c08101a7981 */ /* 0x000ee2000c1e1900 */
[----:B------:R-:W-:-:S03]  /*1730*/  FFMA R12, R29, R29, R12 ;  /* 0x0000001d1d0c7223 */ /* 0x000fc6000000000c */
[----:B------:R-:W3:Y:S01]  /*1740*/  LDG.E R29, desc[UR8][R24.64+0xc] ;  /* 0x00000c08181d7981 */ /* 0x000ee2000c1e1900 */
[----:B--2---:R-:W-:-:S03]  /*1750*/  FADD R31, R14, -R31 ;  /* 0x8000001f0e1f7221 */ /* 0x004fc60000000000 */
[----:B------:R-:W4:Y:S01]  /*1760*/  LDG.E R14, desc[UR8][R16.64+0x8] ;  /* 0x00000808100e7981 */ /* 0x000f22000c1e1900 */
[----:B------:R-:W-:Y:S01]  /*1770*/  FFMA R12, R31, R31, R12 ;  /* 0x0000001f1f0c7223 */ /* 0x000fe2000000000c */
[----:B------:R-:W-:Y:S01]  /*1780*/  IADD3 R15, PT, PT, R15, 0x4, RZ ;  /* 0x000000040f0f7810 */ /* 0x000fe20007ffe0ff */
[----:B---3--:R-:W-:Y:S01]  /*1790*/  FADD R29, R26, -R29 ;  /* 0x8000001d1a1d7221 */ /* 0x008fe20000000000 */
[----:B----4-:R-:W-:-:S04]  /*17a0*/  FADD R27, R14, -R27 ;  /* 0x8000001b0e1b7221 */ /* 0x010fc80000000000 */
[----:B------:R-:W-:-:S04]  /*17b0*/  FFMA R12, R27, R27, R12 ;  /* 0x0000001b1b0c7223 */ /* 0x000fc8000000000c */
[----:B------:R-:W-:-:S07]  /*17c0*/  FFMA R12, R29, R29, R12 ;  /* 0x0000001d1d0c7223 */ /* 0x000fce000000000c */
.L_x_25:
[----:B------:R-:W-:Y:S05]  /*17d0*/  BRA.U !UP1, `(.L_x_24) ;  /* 0x0000000109887547 */ /* 0x000fea000b800000 */
[----:B------:R-:W-:Y:S01]  /*17e0*/  UISETP.NE.AND UP0, UPT, UR19, 0x1, UPT ;  /* 0x000000011300788c */ /* 0x000fe2000bf05270 */
[----:B------:R-:W-:-:S08]  /*17f0*/  LOP3.LUT P0, RZ, R2, 0x1, RZ, 0xc0, !PT ;  /* 0x0000000102ff7812 */ /* 0x000fd0000780c0ff */
        /* <DEDUP_REMOVED lines=15> */
[----:B------:R-:W2:Y:S01]  /*18f0*/  LDG.E R26, desc[UR8][R26.64+0x4] ;  /* 0x000004081a1a7981 */ /* 0x000ea2000c1e1900 */
[----:B------:R-:W-:Y:S01]  /*1900*/  IADD3 R15, PT, PT, R15, 0x2, RZ ;  /* 0x000000020f0f7810 */ /* 0x000fe20007ffe0ff */
[----:B---3--:R-:W-:-:S04]  /*1910*/  FADD R29, R24, -R29 ;  /* 0x8000001d181d7221 */ /* 0x008fc80000000000 */
[----:B------:R-:W-:Y:S01]  /*1920*/  FFMA R12, R29, R29, R12 ;  /* 0x0000001d1d0c7223 */ /* 0x000fe2000000000c */
[----:B--2---:R-:W-:-:S04]  /*1930*/  FADD R31, R26, -R31 ;  /* 0x8000001f1a1f7221 */ /* 0x004fc80000000000 */
[----:B------:R-:W-:-:S07]  /*1940*/  FFMA R12, R31, R31, R12 ;  /* 0x0000001f1f0c7223 */ /* 0x000fce000000000c */
.L_x_26:
[----:B------:R-:W-:Y:S05]  /*1950*/  @!P0 BRA `(.L_x_24) ;  /* 0x0000000000288947 */ /* 0x000fea0003800000 */
[----:B------:R-:W0:Y:S01]  /*1960*/  LDC.64 R16, c[0x0][0x398] ;  /* 0x0000e600ff107b82 */ /* 0x000e220000000a00 */
[----:B------:R-:W-:Y:S01]  /*1970*/  IADD3 R27, PT, PT, R4, R15, RZ ;  /* 0x0000000f041b7210 */ /* 0x000fe20007ffe0ff */
[----:B------:R-:W-:-:S06]  /*1980*/  IMAD R15, R13, R2, R15 ;  /* 0x000000020d0f7224 */ /* 0x000fcc00078e020f */
[----:B------:R-:W1:Y:S01]  /*1990*/  LDC.64 R24, c[0x0][0x3a8] ;  /* 0x0000ea00ff187b82 */ /* 0x000e620000000a00 */
[----:B0-----:R-:W-:-:S06]  /*19a0*/  IMAD.WIDE.U32 R16, R27, 0x4, R16 ;  /* 0x000000041b107825 */ /* 0x001fcc00078e0010 */
[----:B------:R-:W2:Y:S01]  /*19b0*/  LDG.E R16, desc[UR8][R16.64] ;  /* 0x0000000810107981 */ /* 0x000ea2000c1e1900 */
[----:B-1----:R-:W-:-:S06]  /*19c0*/  IMAD.WIDE R24, R15, 0x4, R24 ;  /* 0x000000040f187825 */ /* 0x002fcc00078e0218 */
[----:B------:R-:W2:Y:S02]  /*19d0*/  LDG.E R25, desc[UR8][R24.64] ;  /* 0x0000000818197981 */ /* 0x000ea4000c1e1900 */
[----:B--2---:R-:W-:-:S04]  /*19e0*/  FADD R15, R16, -R25 ;  /* 0x80000019100f7221 */ /* 0x004fc80000000000 */
[----:B------:R-:W-:-:S07]  /*19f0*/  FFMA R12, R15, R15, R12 ;  /* 0x0000000f0f0c7223 */ /* 0x000fce000000000c */
.L_x_24:
[----:B------:R-:W-:Y:S01]  /*1a00*/  IADD3 R2, PT, PT, R12, -0xd000000, RZ ;  /* 0xf30000000c027810 */ /* 0x000fe20007ffe0ff */
[----:B------:R0:W1:Y:S01]  /*1a10*/  MUFU.RSQ R17, R12 ;  /* 0x0000000c00117308 */ /* 0x0000620000001400 */
[----:B------:R-:W-:Y:S02]  /*1a20*/  BSSY.RECONVERGENT B3, `(.L_x_27) ;  /* 0x000000b000037945 */ /* 0x000fe40003800200 */
[----:B------:R-:W-:-:S13]  /*1a30*/  ISETP.GT.U32.AND P0, PT, R2, 0x727fffff, PT ;  /* 0x727fffff0200780c */ /* 0x000fda0003f04070 */
[----:B0-----:R-:W-:Y:S05]  /*1a40*/  @!P0 BRA `(.L_x_28) ;  /* 0x0000000000108947 */ /* 0x001fea0003800000 */
[----:B------:R-:W-:-:S07]  /*1a50*/  MOV R16, 0x1a70 ;  /* 0x00001a7000107802 */ /* 0x000fce0000000f00 */
[----:B-1----:R-:W-:Y:S05]  /*1a60*/  CALL.REL.NOINC `($__internal_0_$__cuda_sm20_sqrt_rn_f32_slowpath) ;  /* 0x0000003c00387944 */ /* 0x002fea0003c00000 */
[----:B------:R-:W-:Y:S01]  /*1a70*/  MOV R15, R2 ;  /* 0x00000002000f7202 */ /* 0x000fe20000000f00 */
[----:B------:R-:W-:Y:S06]  /*1a80*/  BRA `(.L_x_29) ;  /* 0x0000000000107947 */ /* 0x000fec0003800000 */
.L_x_28:
[C---:B-1----:R-:W-:Y:S01]  /*1a90*/  FMUL.FTZ R15, R17.reuse, R12 ;  /* 0x0000000c110f7220 */ /* 0x042fe20000410000 */
[----:B------:R-:W-:-:S03]  /*1aa0*/  FMUL.FTZ R2, R17, 0.5 ;  /* 0x3f00000011027820 */ /* 0x000fc60000410000 */
[----:B------:R-:W-:-:S04]  /*1ab0*/  FFMA R12, -R15, R15, R12 ;  /* 0x0000000f0f0c7223 */ /* 0x000fc8000000010c */
[----:B------:R-:W-:-:S07]  /*1ac0*/  FFMA R15, R12, R2, R15 ;  /* 0x000000020c0f7223 */ /* 0x000fce000000000f */
.L_x_29:
[----:B------:R-:W-:Y:S05]  /*1ad0*/  BSYNC.RECONVERGENT B3 ;  /* 0x0000000000037941 */ /* 0x000fea0003800200 */
.L_x_27:
[----:B------:R-:W-:Y:S01]  /*1ae0*/  FSETP.GEU.AND P0, PT, R15, R0, PT ;  /* 0x000000000f00720b */ /* 0x000fe20003f0e000 */
[----:B------:R-:W0:Y:S01]  /*1af0*/  LDCU UR14, c[0x0][0x394] ;  /* 0x00007280ff0e77ac */ /* 0x000e220008000800 */
[----:B------:R-:W-:-:S11]  /*1b00*/  IADD3 R2, PT, PT, R3, 0x1, RZ ;  /* 0x0000000103027810 */ /* 0x000fd60007ffe0ff */
[----:B------:R1:W-:Y:S01]  /*1b10*/  @!P0 STG.E desc[UR8][R20.64], R3 ;  /* 0x0000000314008986 */ /* 0x0003e2000c101908 */
[----:B------:R-:W-:Y:S02]  /*1b20*/  @!P0 MOV R0, R15 ;  /* 0x0000000f00008202 */ /* 0x000fe40000000f00 */
[----:B0-----:R-:W-:-:S13]  /*1b30*/  ISETP.NE.AND P2, PT, R2, UR14, PT ;  /* 0x0000000e02007c0c */ /* 0x001fda000bf45270 */
[----:B-1----:R-:W-:Y:S05]  /*1b40*/  @!P2 BRA `(.L_x_30) ;  /* 0x000000000008a947 */ /* 0x002fea0003800000 */
[----:B------:R-:W-:Y:S01]  /*1b50*/  MOV R3, R2 ;  /* 0x0000000200037202 */ /* 0x000fe20000000f00 */
[----:B------:R-:W-:Y:S06]  /*1b60*/  BRA `(.L_x_31) ;  /* 0xfffffff400c47947 */ /* 0x000fec000383ffff */
.L_x_30:
[----:B------:R-:W-:Y:S05]  /*1b70*/  BSYNC.RECONVERGENT B2 ;  /* 0x0000000000027941 */ /* 0x000fea0003800200 */
.L_x_20:
[----:B------:R-:W-:Y:S05]  /*1b80*/  BRA `(.L_x_18) ;  /* 0x0000000000947947 */ /* 0x000fea0003800000 */
.L_x_19:
[----:B------:R-:W-:Y:S01]  /*1b90*/  UISETP.GE.U32.AND UP0, UPT, UR14, 0x8, UPT ;  /* 0x000000080e00788c */ /* 0x000fe2000bf06070 */
[----:B------:R-:W-:Y:S01]  /*1ba0*/  HFMA2 R0, -RZ, RZ, 7.76171875, 30 ;  /* 0x47c34f80ff007431 */ /* 0x000fe200000001ff */
[----:B------:R-:W-:-:S07]  /*1bb0*/  MOV R3, RZ ;  /* 0x000000ff00037202 */ /* 0x000fce0000000f00 */
[----:B------:R-:W-:Y:S05]  /*1bc0*/  BRA.U !UP0, `(.L_x_32) ;  /* 0x00000001082c7547 */ /* 0x000fea000b800000 */
[----:B------:R-:W-:Y:S01]  /*1bd0*/  BSSY.RECONVERGENT B2, `(.L_x_33) ;  /* 0x0000009000027945 */ /* 0x000fe20003800200 */
[----:B------:R-:W-:Y:S02]  /*1be0*/  MOV R0, 0x47c34f80 ;  /* 0x47c34f8000007802 */ /* 0x000fe40000000f00 */
[----:B------:R-:W-:-:S07]  /*1bf0*/  MOV R3, RZ ;  /* 0x000000ff00037202 */ /* 0x000fce0000000f00 */
.L_x_34:
[----:B------:R-:W-:Y:S02]  /*1c00*/  FSETP.GT.AND P0, PT, R0, RZ, PT ;  /* 0x000000ff0000720b */ /* 0x000fe40003f04000 */
[----:B------:R-:W-:-:S11]  /*1c10*/  FMNMX.NAN R0, RZ, R0, PT ;  /* 0x00000000ff007209 */ /* 0x000fd60003820000 */
[----:B------:R0:W-:Y:S02]  /*1c20*/  @P0 STG.E desc[UR8][R20.64], R3 ;  /* 0x0000000314000986 */ /* 0x0001e4000c101908 */
[----:B0-----:R-:W-:-:S04]  /*1c30*/  IADD3 R3, PT, PT, R3, 0x8, RZ ;  /* 0x0000000803037810 */ /* 0x001fc80007ffe0ff */
[----:B------:R-:W-:-:S13]  /*1c40*/  ISETP.NE.AND P0, PT, R3, UR7, PT ;  /* 0x0000000703007c0c */ /* 0x000fda000bf05270 */
[----:B------:R-:W-:Y:S05]  /*1c50*/  @P0 BRA `(.L_x_34) ;  /* 0xfffffffc00e80947 */ /* 0x000fea000383ffff */
[----:B------:R-:W-:Y:S05]  /*1c60*/  BSYNC.RECONVERGENT B2 ;  /* 0x0000000000027941 */ /* 0x000fea0003800200 */
.L_x_33:
[----:B------:R-:W-:-:S07]  /*1c70*/  MOV R3, UR7 ;  /* 0x0000000700037c02 */ /* 0x000fce0008000f00 */
.L_x_32:
[----:B------:R-:W-:-:S09]  /*1c80*/  UISETP.NE.AND UP0, UPT, UR16, URZ, UPT ;  /* 0x000000ff1000728c */ /* 0x000fd2000bf05270 */
[----:B------:R-:W-:Y:S05]  /*1c90*/  BRA.U !UP0, `(.L_x_18) ;  /* 0x0000000108507547 */ /* 0x000fea000b800000 */
[----:B------:R-:W-:Y:S02]  /*1ca0*/  UIADD3 UR14, UPT, UPT, UR16, -0x1, URZ ;  /* 0xffffffff100e7890 */ /* 0x000fe4000fffe0ff */
[----:B------:R-:W-:Y:S02]  /*1cb0*/  UISETP.NE.AND UP1, UPT, UR17, URZ, UPT ;  /* 0x000000ff1100728c */ /* 0x000fe4000bf25270 */
[----:B------:R-:W-:-:S09]  /*1cc0*/  UISETP.GE.U32.AND UP0, UPT, UR14, 0x3, UPT ;  /* 0x000000030e00788c */ /* 0x000fd2000bf06070 */
[----:B------:R-:W-:Y:S05]  /*1cd0*/  BRA.U !UP0, `(.L_x_35) ;  /* 0x0000000108107547 */ /* 0x000fea000b800000 */
[----:B------:R-:W-:Y:S02]  /*1ce0*/  FSETP.GT.AND P0, PT, R0, RZ, PT ;  /* 0x000000ff0000720b */ /* 0x000fe40003f04000 */
[----:B------:R-:W-:-:S11]  /*1cf0*/  FMNMX.NAN R0, RZ, R0, PT ;  /* 0x00000000ff007209 */ /* 0x000fd60003820000 */
[----:B------:R0:W-:Y:S02]  /*1d00*/  @P0 STG.E desc[UR8][R20.64], R3 ;  /* 0x0000000314000986 */ /* 0x0001e4000c101908 */
[----:B0-----:R-:W-:-:S07]  /*1d10*/  IADD3 R3, PT, PT, R3, 0x4, RZ ;  /* 0x0000000403037810 */ /* 0x001fce0007ffe0ff */
.L_x_35:
[----:B------:R-:W-:Y:S05]  /*1d20*/  BRA.U !UP1, `(.L_x_18) ;  /* 0x00000001092c7547 */ /* 0x000fea000b800000 */
[----:B------:R-:W0:Y:S01]  /*1d30*/  LDC R2, c[0x0][0x394] ;  /* 0x0000e500ff027b82 */ /* 0x000e220000000800 */
[----:B------:R-:W-:Y:S01]  /*1d40*/  UISETP.NE.AND UP0, UPT, UR17, 0x1, UPT ;  /* 0x000000011100788c */ /* 0x000fe2000bf05270 */
[----:B0-----:R-:W-:-:S08]  /*1d50*/  LOP3.LUT P0, RZ, R2, 0x1, RZ, 0xc0, !PT ;  /* 0x0000000102ff7812 */ /* 0x001fd0000780c0ff */
[----:B------:R-:W-:Y:S05]  /*1d60*/  BRA.U !UP0, `(.L_x_36) ;  /* 0x0000000108107547 */ /* 0x000fea000b800000 */
[----:B------:R-:W-:Y:S02]  /*1d70*/  FSETP.GT.AND P2, PT, R0, RZ, PT ;  /* 0x000000ff0000720b */ /* 0x000fe40003f44000 */
[----:B------:R-:W-:-:S11]  /*1d80*/  FMNMX.NAN R0, RZ, R0, PT ;  /* 0x00000000ff007209 */ /* 0x000fd60003820000 */
[----:B------:R0:W-:Y:S02]  /*1d90*/  @P2 STG.E desc[UR8][R20.64], R3 ;  /* 0x0000000314002986 */ /* 0x0001e4000c101908 */
[----:B0-----:R-:W-:-:S07]  /*1da0*/  IADD3 R3, PT, PT, R3, 0x2, RZ ;  /* 0x0000000203037810 */ /* 0x001fce0007ffe0ff */
.L_x_36:
[----:B------:R-:W-:-:S13]  /*1db0*/  FSETP.LEU.OR P0, PT, R0, RZ, !P0 ;  /* 0x000000ff0000720b */ /* 0x000fda000470b400 */
[----:B------:R0:W-:Y:S01]  /*1dc0*/  @!P0 STG.E desc[UR8][R20.64], R3 ;  /* 0x0000000314008986 */ /* 0x0001e2000c101908 */
[----:B------:R-:W-:-:S07]  /*1dd0*/  @!P0 MOV R0, RZ ;  /* 0x000000ff00008202 */ /* 0x000fce0000000f00 */
.L_x_18:
[----:B0-----:R-:W0:Y:S02]  /*1de0*/  LDC.64 R2, c[0x0][0x3c0] ;  /* 0x0000f000ff027b82 */ /* 0x001e240000000a00 */
[----:B0-----:R-:W-:-:S05]  /*1df0*/  IMAD.WIDE R2, R13, 0x4, R2 ;  /* 0x000000040d027825 */ /* 0x001fca00078e0202 */
[----:B------:R0:W-:Y:S02]  /*1e00*/  STG.E desc[UR8][R2.64], R0 ;  /* 0x0000000002007986 */ /* 0x0001e4000c101908 */
.L_x_17:
[----:B------:R-:W-:Y:S05]  /*1e10*/  WARPSYNC.ALL ;  /* 0x0000000000007948 */ /* 0x000fea0003800000 */
[----:B------:R-:W-:Y:S06]  /*1e20*/  BAR.SYNC.DEFER_BLOCKING 0x0 ;  /* 0x0000000000007b1d */ /* 0x000fec0000010000 */
[----:B------:R-:W-:Y:S04]  /*1e30*/  BSSY.RECONVERGENT B2, `(.L_x_37) ;  /* 0x000017e000027945 */ /* 0x000fe80003800200 */
[----:B------:R-:W-:Y:S05]  /*1e40*/  @P1 BRA `(.L_x_38) ;  /* 0x0000001400f01947 */ /* 0x000fea0003800000 */
[----:B------:R-:W1:Y:S01]  /*1e50*/  LDCU UR14, c[0x0][0x388] ;  /* 0x00007100ff0e77ac */ /* 0x000e620008000800 */
[----:B---34-:R-:W-:Y:S01]  /*1e60*/  HFMA2 R15, -RZ, RZ, 0, 0 ;  /* 0x00000000ff0f7431 */ /* 0x018fe200000001ff */
[----:B-1----:R-:W-:-:S09]  /*1e70*/  UISETP.GE.AND UP0, UPT, UR14, 0x1, UPT ;  /* 0x000000010e00788c */ /* 0x002fd2000bf06270 */
[----:B------:R-:W-:Y:S05]  /*1e80*/  BRA.U !UP0, `(.L_x_39) ;  /* 0x0000001508dc7547 */ /* 0x000fea000b800000 */
[----:B------:R-:W1:Y:S02]  /*1e90*/  LDCU UR26, c[0x0][0x3a0] ;  /* 0x00007400ff1a77ac */ /* 0x000e640008000800 */
[----:B-1----:R-:W-:-:S09]  /*1ea0*/  UISETP.GE.AND UP0, UPT, UR26, 0x1, UPT ;  /* 0x000000011a00788c */ /* 0x002fd2000bf06270 */
[----:B------:R-:W-:Y:S05]  /*1eb0*/  BRA.U !UP0, `(.L_x_40) ;  /* 0x0000000d08487547 */ /* 0x000fea000b800000 */
[----:B------:R-:W-:Y:S02]  /*1ec0*/  CS2R R14, SRZ ;  /* 0x00000000000e7805 */ /* 0x000fe4000001ff00 */
[----:B------:R-:W-:-:S07]  /*1ed0*/  MOV R4, RZ ;  /* 0x000000ff00047202 */ /* 0x000fce0000000f00 */
.L_x_49:
[----:B------:R-:W1:Y:S01]  /*1ee0*/  LDCU UR14, c[0x0][0x3a0] ;  /* 0x00007400ff0e77ac */ /* 0x000e620008000800 */
[----:B------:R-:W-:Y:S02]  /*1ef0*/  HFMA2 R27, -RZ, RZ, 0, 0 ;  /* 0x00000000ff1b7431 */ /* 0x000fe400000001ff */
[----:B------:R-:W-:Y:S01]  /*1f00*/  IMAD.MOV.U32 R17, RZ, RZ, RZ ;  /* 0x000000ffff117224 */ /* 0x000fe200078e00ff */
[----:B-1----:R-:W-:-:S09]  /*1f10*/  UISETP.GE.U32.AND UP0, UPT, UR14, 0x8, UPT ;  /* 0x000000080e00788c */ /* 0x002fd2000bf06070 */
[----:B------:R-:W-:Y:S05]  /*1f20*/  BRA.U !UP0, `(.L_x_41) ;  /* 0x00000005085c7547 */ /* 0x000fea000b800000 */
[----:B------:R-:W-:Y:S02]  /*1f30*/  MOV R27, RZ ;  /* 0x000000ff001b7202 */ /* 0x000fe40000000f00 */
[----:B------:R-:W-:-:S07]  /*1f40*/  MOV R29, RZ ;  /* 0x000000ff001d7202 */ /* 0x000fce0000000f00 */
.L_x_42:
[----:B0-----:R-:W0:Y:S02]  /*1f50*/  LDC.64 R2, c[0x0][0x3b0] ;  /* 0x0000ec00ff027b82 */ /* 0x001e240000000a00 */
[----:B0-----:R-:W-:-:S05]  /*1f60*/  IMAD.WIDE.U32 R2, R29, 0x4, R2 ;  /* 0x000000041d027825 */ /* 0x001fca00078e0002 */
[----:B------:R-:W2:Y:S04]  /*1f70*/  LDG.E R12, desc[UR8][R2.64] ;  /* 0x00000008020c7981 */ /* 0x000ea8000c1e1900 */
[----:B------:R-:W3:Y:S04]  /*1f80*/  LDG.E R16, desc[UR8][R2.64+0x4] ;  /* 0x0000040802107981 */ /* 0x000ee8000c1e1900 */
[----:B------:R-:W4:Y:S04]  /*1f90*/  LDG.E R24, desc[UR8][R2.64+0x8] ;  /* 0x0000080802187981 */ /* 0x000f28000c1e1900 */
[----:B------:R-:W5:Y:S04]  /*1fa0*/  LDG.E R0, desc[UR8][R2.64+0xc] ;  /* 0x00000c0802007981 */ /* 0x000f68000c1e1900 */
[----:B------:R-:W5:Y:S01]  /*1fb0*/  LDG.E R28, desc[UR8][R2.64+0x1c] ;  /* 0x00001c08021c7981 */ /* 0x000f62000c1e1900 */
[----:B--2---:R-:W-:-:S02]  /*1fc0*/  ISETP.NE.AND P4, PT, R12, R13, PT ;  /* 0x0000000d0c00720c */ /* 0x004fc40003f85270 */
[----:B---3--:R-:W-:-:S11]  /*1fd0*/  ISETP.NE.AND P5, PT, R16, R13, PT ;  /* 0x0000000d1000720c */ /* 0x008fd60003fa5270 */
[----:B------:R-:W0:Y:S08]  /*1fe0*/  @!P4 LDC R25, c[0x0][0x388] ;  /* 0x0000e200ff19cb82 */ /* 0x000e300000000800 */
[----:B------:R-:W1:Y:S01]  /*1ff0*/  @!P4 LDC.64 R16, c[0x0][0x3a8] ;  /* 0x0000ea00ff10cb82 */ /* 0x000e620000000a00 */
[----:B----4-:R-:W-:-:S07]  /*2000*/  ISETP.NE.AND P0, PT, R24, R13, PT ;  /* 0x0000000d1800720c */ /* 0x010fce0003f05270 */
[----:B------:R-:W2:Y:S01]  /*2010*/  @!P5 LDC R12, c[0x0][0x388] ;  /* 0x0000e200ff0cdb82 */ /* 0x000ea20000000800 */
[----:B0-----:R-:W-:-:S07]  /*2020*/  @!P4 IMAD R25, R29, R25, R14 ;  /* 0x000000191d19c224 */ /* 0x001fce00078e020e */
[----:B------:R-:W0:Y:S01]  /*2030*/  @!P0 LDC R33, c[0x0][0x388] ;  /* 0x0000e200ff218b82 */ /* 0x000e220000000800 */
[----:B-1----:R-:W-:-:S07]  /*2040*/  @!P4 IMAD.WIDE.U32 R16, R25, 0x4, R16 ;  /* 0x000000041910c825 */ /* 0x002fce00078e0010 */
[----:B------:R-:W1:Y:S01]  /*2050*/  @!P5 LDC.64 R24, c[0x0][0x3a8] ;  /* 0x0000ea00ff18db82 */ /* 0x000e620000000a00 */
[----:B-----5:R-:W-:Y:S02]  /*2060*/  ISETP.NE.AND P2, PT, R0, R13, PT ;  /* 0x0000000d0000720c */ /* 0x020fe40003f45270 */
[----:B------:R-:W3:Y:S01]  /*2070*/  LDG.E R0, desc[UR8][R2.64+0x14] ;  /* 0x0000140802007981 */ /* 0x000ee2000c1e1900 */
[----:B--2---:R-:W-:-:S03]  /*2080*/  @!P5 IMAD R31, R29, R12, R12 ;  /* 0x0000000c1d1fd224 */ /* 0x004fc600078e020c */
[----:B------:R-:W2:Y:S02]  /*2090*/  @!P4 LDG.E R16, desc[UR8][R16.64] ;  /* 0x000000081010c981 */ /* 0x000ea4000c1e1900 */
[----:B------:R-:W-:Y:S02]  /*20a0*/  @!P5 IADD3 R31, PT, PT, R31, R14, RZ ;  /* 0x0000000e1f1fd210 */ /* 0x000fe40007ffe0ff */
[----:B------:R-:W4:Y:S03]  /*20b0*/  LDG.E R12, desc[UR8][R2.64+0x10] ;  /* 0x00001008020c7981 */ /* 0x000f26000c1e1900 */
[----:B------:R-:W5:Y:S01]  /*20c0*/  @!P2 LDC R26, c[0x0][0x388] ;  /* 0x0000e200ff1aab82 */ /* 0x000f620000000800 */
[----:B-1----:R-:W-:Y:S01]  /*20d0*/  @!P5 IMAD.WIDE.U32 R24, R31, 0x4, R24 ;  /* 0x000000041f18d825 */ /* 0x002fe200078e0018 */
[----:B------:R-:W-:-:S05]  /*20e0*/  @!P0 IADD3 R31, PT, PT, R29, 0x2, RZ ;  /* 0x000000021d1f8810 */ /* 0x000fca0007ffe0ff */
[----:B0-----:R-:W-:Y:S01]  /*20f0*/  @!P0 IMAD R33, R31, R33, R14 ;  /* 0x000000211f218224 */ /* 0x001fe200078e020e */
[----:B------:R0:W3:Y:S01]  /*2100*/  @!P5 LDG.E R24, desc[UR8][R24.64] ;  /* 0x000000081818d981 */ /* 0x0000e2000c1e1900 */
[----:B------:R-:W1:Y:S01]  /*2110*/  @!P0 LDC.64 R30, c[0x0][0x3a8] ;  /* 0x0000ea00ff1e8b82 */ /* 0x000e620000000a00 */
[----:B0-----:R-:W-:-:S05]  /*2120*/  @!P2 IADD3 R25, PT, PT, R29, 0x3, RZ ;  /* 0x000000031d19a810 */ /* 0x001fca0007ffe0ff */
[----:B-----5:R-:W-:Y:S02]  /*2130*/  @!P2 IMAD R25, R25, R26, R14 ;  /* 0x0000001a1919a224 */ /* 0x020fe400078e020e */
[----:B------:R-:W5:Y:S01]  /*2140*/  LDG.E R26, desc[UR8][R2.64+0x18] ;  /* 0x00001808021a7981 */ /* 0x000f62000c1e1900 */
[----:B-1----:R-:W-:-:S06]  /*2150*/  @!P0 IMAD.WIDE.U32 R30, R33, 0x4, R30 ;  /* 0x00000004211e8825 */ /* 0x002fcc00078e001e */
[----:B------:R-:W5:Y:S01]  /*2160*/  @!P0 LDG.E R30, desc[UR8][R30.64] ;  /* 0x000000081e1e8981 */ /* 0x000f62000c1e1900 */
[----:B------:R-:W-:-:S04]  /*2170*/  @!P4 IADD3 R4, PT, PT, R4, 0x1, RZ ;  /* 0x000000010404c810 */ /* 0x000fc80007ffe0ff */
[----:B------:R-:W-:-:S04]  /*2180*/  @!P5 IADD3 R4, PT, PT, R4, 0x1, RZ ;  /* 0x000000010404d810 */ /* 0x000fc80007ffe0ff */
[----:B------:R-:W-:Y:S02]  /*2190*/  @!P0 IADD3 R4, PT, PT, R4, 0x1, RZ ;  /* 0x0000000104048810 */ /* 0x000fe40007ffe0ff */
[-C--:B----4-:R-:W-:Y:S01]  /*21a0*/  ISETP.NE.AND P3, PT, R12, R13.reuse, PT ;  /* 0x0000000d0c00720c */ /* 0x090fe20003f65270 */
[----:B--2---:R-:W-:Y:S02]  /*21b0*/  @!P4 FADD R27, R27, R16 ;  /* 0x000000101b1bc221 */ /* 0x004fe40000000000 */
[----:B------:R-:W0:Y:S10]  /*21c0*/  @!P2 LDC.64 R16, c[0x0][0x3a8] ;  /* 0x0000ea00ff10ab82 */ /* 0x000e340000000a00 */
[----:B------:R-:W1:Y:S01]  /*21d0*/  @!P3 LDC R12, c[0x0][0x388] ;  /* 0x0000e200ff0cbb82 */ /* 0x000e620000000800 */
[----:B---3--:R-:W-:Y:S01]  /*21e0*/  @!P5 FADD R27, R27, R24 ;  /* 0x000000181b1bd221 */ /* 0x008fe20000000000 */
[----:B-----5:R-:W-:-:S02]  /*21f0*/  ISETP.NE.AND P5, PT, R26, R13, PT ;  /* 0x0000000d1a00720c */ /* 0x020fc40003fa5270 */
[----:B------:R-:W-:-:S11]  /*2200*/  ISETP.NE.AND P4, PT, R0, R13, PT ;  /* 0x0000000d0000720c */ /* 0x000fd60003f85270 */
[----:B------:R-:W2:Y:S01]  /*2210*/  @!P5 LDC R26, c[0x0][0x388] ;  /* 0x0000e200ff1adb82 */ /* 0x000ea20000000800 */
[----:B------:R-:W-:Y:S01]  /*2220*/  @!P0 FADD R27, R27, R30 ;  /* 0x0000001e1b1b8221 */ /* 0x000fe20000000000 */
[----:B0-----:R-:W-:Y:S01]  /*2230*/  @!P2 IMAD.WIDE.U32 R30, R25, 0x4, R16 ;  /* 0x00000004191ea825 */ /* 0x001fe200078e0010 */
[----:B------:R-:W-:Y:S02]  /*2240*/  @!P3 IADD3 R17, PT, PT, R29, 0x4, RZ ;  /* 0x000000041d11b810 */ /* 0x000fe40007ffe0ff */
[----:B------:R-:W-:Y:S02]  /*2250*/  ISETP.NE.AND P0, PT, R28, R13, PT ;  /* 0x0000000d1c00720c */ /* 0x000fe40003f05270 */
[----:B------:R0:W3:Y:S01]  /*2260*/  @!P2 LDG.E R0, desc[UR8][R30.64] ;  /* 0x000000081e00a981 */ /* 0x0000e2000c1e1900 */
[----:B-1----:R-:W-:Y:S01]  /*2270*/  @!P3 IMAD R25, R17, R12, R14 ;  /* 0x0000000c1119b224 */ /* 0x002fe200078e020e */
[----:B------:R-:W1:Y:S08]  /*2280*/  @!P4 LDC R33, c[0x0][0x388] ;  /* 0x0000e200ff21cb82 */ /* 0x000e700000000800 */
[----:B------:R-:W4:Y:S01]  /*2290*/  @!P3 LDC.64 R16, c[0x0][0x3a8] ;  /* 0x0000ea00ff10bb82 */ /* 0x000f220000000a00 */
[----:B0-----:R-:W-:-:S05]  /*22a0*/  @!P5 IADD3 R31, PT, PT, R29, 0x6, RZ ;  /* 0x000000061d1fd810 */ /* 0x001fca0007ffe0ff */
[----:B--2---:R-:W-:Y:S02]  /*22b0*/  @!P5 IMAD R31, R31, R26, R14 ;  /* 0x0000001a1f1fd224 */ /* 0x004fe400078e020e */
[----:B------:R-:W0:Y:S01]  /*22c0*/  @!P0 LDC R26, c[0x0][0x388] ;  /* 0x0000e200ff1a8b82 */ /* 0x000e220000000800 */
[----:B----4-:R-:W-:-:S05]  /*22d0*/  @!P3 IMAD.WIDE.U32 R16, R25, 0x4, R16 ;  /* 0x000000041910b825 */ /* 0x010fca00078e0010 */
[----:B------:R2:W4:Y:S02]  /*22e0*/  @!P3 LDG.E R12, desc[UR8][R16.64] ;  /* 0x00000008100cb981 */ /* 0x000524000c1e1900 */
[----:B--2---:R-:W2:Y:S01]  /*22f0*/  @!P5 LDC.64 R16, c[0x0][0x3a8] ;  /* 0x0000ea00ff10db82 */ /* 0x004ea20000000a00 */
[C---:B------:R-:W-:Y:S02]  /*2300*/  @!P4 IADD3 R25, PT, PT, R29.reuse, 0x5, RZ ;  /* 0x000000051d19c810 */ /* 0x040fe40007ffe0ff */
[----:B------:R-:W-:-:S03]  /*2310*/  @!P0 IADD3 R3, PT, PT, R29, 0x7, RZ ;  /* 0x000000071d038810 */ /* 0x000fc60007ffe0ff */
[----:B-1----:R-:W-:Y:S02]  /*2320*/  @!P4 IMAD R33, R25, R33, R14 ;  /* 0x000000211921c224 */ /* 0x002fe400078e020e */
[----:B------:R-:W1:Y:S01]  /*2330*/  @!P4 LDC.64 R24, c[0x0][0x3a8] ;  /* 0x0000ea00ff18cb82 */ /* 0x000e620000000a00 */
[----:B--2---:R-:W-:-:S04]  /*2340*/  @!P5 IMAD.WIDE.U32 R16, R31, 0x4, R16 ;  /* 0x000000041f10d825 */ /* 0x004fc800078e0010 */
[----:B0-----:R-:W-:-:S03]  /*2350*/  @!P0 IMAD R31, R3, R26, R14 ;  /* 0x0000001a031f8224 */ /* 0x001fc600078e020e */
[----:B------:R-:W0:Y:S01]  /*2360*/  @!P0 LDC.64 R2, c[0x0][0x3a8] ;  /* 0x0000ea00ff028b82 */ /* 0x000e220000000a00 */
[----:B------:R-:W2:Y:S01]  /*2370*/  @!P5 LDG.E R16, desc[UR8][R16.64] ;  /* 0x000000081010d981 */ /* 0x000ea2000c1e1900 */
[----:B-1----:R-:W-:-:S06]  /*2380*/  @!P4 IMAD.WIDE.U32 R24, R33, 0x4, R24 ;  /* 0x000000042118c825 */ /* 0x002fcc00078e0018 */
[----:B------:R-:W5:Y:S01]  /*2390*/  @!P4 LDG.E R24, desc[UR8][R24.64] ;  /* 0x000000081818c981 */ /* 0x000f62000c1e1900 */
[----:B0-----:R-:W-:-:S06]  /*23a0*/  @!P0 IMAD.WIDE.U32 R2, R31, 0x4, R2 ;  /* 0x000000041f028825 */ /* 0x001fcc00078e0002 */
[----:B------:R-:W2:Y:S01]  /*23b0*/  @!P0 LDG.E R2, desc[UR8][R2.64] ;  /* 0x0000000802028981 */ /* 0x000ea2000c1e1900 */
[----:B------:R-:W-:Y:S02]  /*23c0*/  IADD3 R29, PT, PT, R29, 0x8, RZ ;  /* 0x000000081d1d7810 */ /* 0x000fe40007ffe0ff */
[----:B------:R-:W-:-:S04]  /*23d0*/  @!P2 IADD3 R4, PT, PT, R4, 0x1, RZ ;  /* 0x000000010404a810 */ /* 0x000fc80007ffe0ff */
[----:B------:R-:W-:-:S04]  /*23e0*/  @!P3 IADD3 R4, PT, PT, R4, 0x1, RZ ;  /* 0x000000010404b810 */ /* 0x000fc80007ffe0ff */
[----:B------:R-:W-:-:S04]  /*23f0*/  @!P4 IADD3 R4, PT, PT, R4, 0x1, RZ ;  /* 0x000000010404c810 */ /* 0x000fc80007ffe0ff */
[----:B------:R-:W-:-:S04]  /*2400*/  @!P5 IADD3 R4, PT, PT, R4, 0x1, RZ ;  /* 0x000000010404d810 */ /* 0x000fc80007ffe0ff */
[----:B------:R-:W-:Y:S01]  /*2410*/  @!P0 IADD3 R4, PT, PT, R4, 0x1, RZ ;  /* 0x0000000104048810 */ /* 0x000fe20007ffe0ff */
[----:B---3--:R-:W-:Y:S01]  /*2420*/  @!P2 FADD R27, R27, R0 ;  /* 0x000000001b1ba221 */ /* 0x008fe20000000000 */
[----:B------:R-:W-:-:S03]  /*2430*/  ISETP.NE.AND P2, PT, R29, UR12, PT ;  /* 0x0000000c1d007c0c */ /* 0x000fc6000bf45270 */
[----:B----4-:R-:W-:-:S04]  /*2440*/  @!P3 FADD R27, R27, R12 ;  /* 0x0000000c1b1bb221 */ /* 0x010fc80000000000 */
[----:B-----5:R-:W-:-:S04]  /*2450*/  @!P4 FADD R27, R27, R24 ;  /* 0x000000181b1bc221 */ /* 0x020fc80000000000 */
[----:B--2---:R-:W-:-:S04]  /*2460*/  @!P5 FADD R27, R27, R16 ;  /* 0x000000101b1bd221 */ /* 0x004fc80000000000 */
[----:B------:R-:W-:Y:S01]  /*2470*/  @!P0 FADD R27, R27, R2 ;  /* 0x000000021b1b8221 */ /* 0x000fe20000000000 */
[----:B------:R-:W-:Y:S06]  /*2480*/  @P2 BRA `(.L_x_42) ;  /* 0xfffffff800b02947 */ /* 0x000fec000383ffff */
[----:B------:R-:W-:-:S07]  /*2490*/  MOV R17, UR12 ;  /* 0x0000000c00117c02 */ /* 0x000fce0008000f00 */
.L_x_41:
[----:B------:R-:W-:-:S09]  /*24a0*/  UISETP.NE.AND UP0, UPT, UR11, URZ, UPT ;  /* 0x000000ff0b00728c */ /* 0x000fd2000bf05270 */
[----:B------:R-:W-:Y:S05]  /*24b0*/  BRA.U !UP0, `(.L_x_43) ;  /* 0x00000005085c7547 */ /* 0x000fea000b800000 */
[----:B------:R-:W-:Y:S02]  /*24c0*/  UISETP.GE.U32.AND UP0, UPT, UR25, 0x3, UPT ;  /* 0x000000031900788c */ /* 0x000fe4000bf06070 */
[----:B------:R-:W-:-:S07]  /*24d0*/  UISETP.NE.AND UP1, UPT, UR20, URZ, UPT ;  /* 0x000000ff1400728c */ /* 0x000fce000bf25270 */
[----:B------:R-:W-:Y:S05]  /*24e0*/  BRA.U !UP0, `(.L_x_44) ;  /* 0x0000000108a87547 */ /* 0x000fea000b800000 */
[----:B------:R-:W1:Y:S02]  /*24f0*/  LDC.64 R28, c[0x0][0x3b0] ;  /* 0x0000ec00ff1c7b82 */ /* 0x000e640000000a00 */
[----:B-1----:R-:W-:-:S05]  /*2500*/  IMAD.WIDE.U32 R28, R17, 0x4, R28 ;  /* 0x00000004111c7825 */ /* 0x002fca00078e001c */
[----:B0-----:R-:W2:Y:S04]  /*2510*/  LDG.E R0, desc[UR8][R28.64] ;  /* 0x000000081c007981 */ /* 0x001ea8000c1e1900 */
[----:B------:R-:W3:Y:S04]  /*2520*/  LDG.E R2, desc[UR8][R28.64+0x4] ;  /* 0x000004081c027981 */ /* 0x000ee8000c1e1900 */
[----:B------:R-:W4:Y:S04]  /*2530*/  LDG.E R12, desc[UR8][R28.64+0x8] ;  /* 0x000008081c0c7981 */ /* 0x000f28000c1e1900 */
[----:B------:R-:W5:Y:S01]  /*2540*/  LDG.E R16, desc[UR8][R28.64+0xc] ;  /* 0x00000c081c107981 */ /* 0x000f62000c1e1900 */
[----:B--2---:R-:W-:-:S02]  /*2550*/  ISETP.NE.AND P0, PT, R0, R13, PT ;  /* 0x0000000d0000720c */ /* 0x004fc40003f05270 */
[-C--:B---3--:R-:W-:Y:S02]  /*2560*/  ISETP.NE.AND P2, PT, R2, R13.reuse, PT ;  /* 0x0000000d0200720c */ /* 0x088fe40003f45270 */
[-C--:B----4-:R-:W-:Y:S02]  /*2570*/  ISETP.NE.AND P3, PT, R12, R13.reuse, PT ;  /* 0x0000000d0c00720c */ /* 0x090fe40003f65270 */
[----:B-----5:R-:W-:-:S07]  /*2580*/  ISETP.NE.AND P4, PT, R16, R13, PT ;  /* 0x0000000d1000720c */ /* 0x020fce0003f85270 */
[----:B------:R-:W0:Y:S08]  /*2590*/  @!P0 LDC R31, c[0x0][0x388] ;  /* 0x0000e200ff1f8b82 */ /* 0x000e300000000800 */
[----:B------:R-:W1:Y:S08]  /*25a0*/  @!P2 LDC R0, c[0x0][0x388] ;  /* 0x0000e200ff00ab82 */ /* 0x000e700000000800 */
[----:B------:R-:W2:Y:S08]  /*25b0*/  @!P0 LDC.64 R24, c[0x0][0x3a8] ;  /* 0x0000ea00ff188b82 */ /* 0x000eb00000000a00 */
[----:B------:R-:W3:Y:S01]  /*25c0*/  @!P2 LDC.64 R2, c[0x0][0x3a8] ;  /* 0x0000ea00ff02ab82 */ /* 0x000ee20000000a00 */
[----:B0-----:R-:W-:-:S02]  /*25d0*/  @!P0 IMAD R31, R17, R31, R14 ;  /* 0x0000001f111f8224 */ /* 0x001fc400078e020e */
[C---:B-1----:R-:W-:Y:S01]  /*25e0*/  @!P2 IMAD R33, R17.reuse, R0, R0 ;  /* 0x000000001121a224 */ /* 0x042fe200078e0200 */
[----:B------:R-:W-:-:S04]  /*25f0*/  @!P3 IADD3 R29, PT, PT, R17, 0x2, RZ ;  /* 0x00000002111db810 */ /* 0x000fc80007ffe0ff */
[----:B------:R-:W0:Y:S01]  /*2600*/  @!P3 LDC R0, c[0x0][0x388] ;  /* 0x0000e200ff00bb82 */ /* 0x000e220000000800 */
[----:B--2---:R-:W-:Y:S01]  /*2610*/  @!P0 IMAD.WIDE.U32 R30, R31, 0x4, R24 ;  /* 0x000000041f1e8825 */ /* 0x004fe200078e0018 */
[----:B------:R-:W-:-:S06]  /*2620*/  @!P2 IADD3 R25, PT, PT, R33, R14, RZ ;  /* 0x0000000e2119a210 */ /* 0x000fcc0007ffe0ff */
[----:B------:R-:W1:Y:S01]  /*2630*/  @!P4 LDC R12, c[0x0][0x388] ;  /* 0x0000e200ff0ccb82 */ /* 0x000e620000000800 */
[----:B------:R-:W2:Y:S01]  /*2640*/  @!P0 LDG.E R30, desc[UR8][R30.64] ;  /* 0x000000081e1e8981 */ /* 0x000ea2000c1e1900 */
[----:B---3--:R-:W-:-:S06]  /*2650*/  @!P2 IMAD.WIDE.U32 R24, R25, 0x4, R2 ;  /* 0x000000041918a825 */ /* 0x008fcc00078e0002 */
[----:B------:R-:W3:Y:S01]  /*2660*/  @!P3 LDC.64 R2, c[0x0][0x3a8] ;  /* 0x0000ea00ff02bb82 */ /* 0x000ee20000000a00 */
[--C-:B0-----:R-:W-:Y:S01]  /*2670*/  @!P3 IMAD R29, R29, R0, R14.reuse ;  /* 0x000000001d1db224 */ /* 0x101fe200078e020e */
[----:B------:R-:W-:Y:S01]  /*2680*/  @!P4 IADD3 R33, PT, PT, R17, 0x3, RZ ;  /* 0x000000031121c810 */ /* 0x000fe20007ffe0ff */
[----:B------:R-:W4:Y:S04]  /*2690*/  @!P2 LDG.E R24, desc[UR8][R24.64] ;  /* 0x000000081818a981 */ /* 0x000f28000c1e1900 */
[----:B-1----:R-:W-:Y:S02]  /*26a0*/  @!P4 IMAD R33, R33, R12, R14 ;  /* 0x0000000c2121c224 */ /* 0x002fe400078e020e */
[----:B---3--:R-:W-:Y:S02]  /*26b0*/  @!P3 IMAD.WIDE.U32 R2, R29, 0x4, R2 ;  /* 0x000000041d02b825 */ /* 0x008fe400078e0002 */
[----:B------:R-:W0:Y:S04]  /*26c0*/  @!P4 LDC.64 R28, c[0x0][0x3a8] ;  /* 0x0000ea00ff1ccb82 */ /* 0x000e280000000a00 */
[----:B------:R-:W3:Y:S01]  /*26d0*/  @!P3 LDG.E R2, desc[UR8][R2.64] ;  /* 0x000000080202b981 */ /* 0x000ee2000c1e1900 */
[----:B0-----:R-:W-:-:S06]  /*26e0*/  @!P4 IMAD.WIDE.U32 R28, R33, 0x4, R28 ;  /* 0x00000004211cc825 */ /* 0x001fcc00078e001c */
[----:B------:R-:W5:Y:S01]  /*26f0*/  @!P4 LDG.E R28, desc[UR8][R28.64] ;  /* 0x000000081c1cc981 */ /* 0x000f62000c1e1900 */
[----:B------:R-:W-:-:S04]  /*2700*/  @!P0 IADD3 R4, PT, PT, R4, 0x1, RZ ;  /* 0x0000000104048810 */ /* 0x000fc80007ffe0ff */
[----:B------:R-:W-:-:S04]  /*2710*/  @!P2 IADD3 R4, PT, PT, R4, 0x1, RZ ;  /* 0x000000010404a810 */ /* 0x000fc80007ffe0ff */
[----:B------:R-:W-:Y:S02]  /*2720*/  @!P3 IADD3 R4, PT, PT, R4, 0x1, RZ ;  /* 0x000000010404b810 */ /* 0x000fe40007ffe0ff */
[----:B------:R-:W-:Y:S02]  /*2730*/  IADD3 R17, PT, PT, R17, 0x4, RZ ;  /* 0x0000000411117810 */ /* 0x000fe40007ffe0ff */
[----:B------:R-:W-:Y:S01]  /*2740*/  @!P4 IADD3 R4, PT, PT, R4, 0x1, RZ ;  /* 0x000000010404c810 */ /* 0x000fe20007ffe0ff */
[----:B--2---:R-:W-:-:S04]  /*2750*/  @!P0 FADD R27, R27, R30 ;  /* 0x0000001e1b1b8221 */ /* 0x004fc80000000000 */
[----:B----4-:R-:W-:-:S04]  /*2760*/  @!P2 FADD R27, R27, R24 ;  /* 0x000000181b1ba221 */ /* 0x010fc80000000000 */
[----:B---3--:R-:W-:-:S04]  /*2770*/  @!P3 FADD R27, R27, R2 ;  /* 0x000000021b1bb221 */ /* 0x008fc80000000000 */
[----:B-----5:R-:W-:-:S07]  /*2780*/  @!P4 FADD R27, R27, R28 ;  /* 0x0000001c1b1bc221 */ /* 0x020fce0000000000 */
.L_x_44:
[----:B------:R-:W-:Y:S04]  /*2790*/  BSSY.RECONVERGENT B3, `(.L_x_43) ;  /* 0x0000029000037945 */ /* 0x000fe80003800200 */
[----:B------:R-:W-:Y:S05]  /*27a0*/  BRA.U !UP1, `(.L_x_45) ;  /* 0x00000001099c7547 */ /* 0x000fea000b800000 */
[----:B------:R-:W1:Y:S01]  /*27b0*/  LDCU UR14, c[0x0][0x3a0] ;  /* 0x00007400ff0e77ac */ /* 0x000e620008000800 */
[----:B------:R-:W-:Y:S02]  /*27c0*/  UISETP.NE.AND UP0, UPT, UR20, 0x1, UPT ;  /* 0x000000011400788c */ /* 0x000fe4000bf05270 */
[----:B-1----:R-:W-:-:S07]  /*27d0*/  ULOP3.LUT UP1, URZ, UR14, 0x1, URZ, 0xc0, !UPT ;  /* 0x000000010eff7892 */ /* 0x002fce000f82c0ff */
[----:B------:R-:W-:Y:S05]  /*27e0*/  BRA.U !UP0, `(.L_x_46) ;  /* 0x0000000108587547 */ /* 0x000fea000b800000 */
[----:B0-----:R-:W0:Y:S02]  /*27f0*/  LDC.64 R2, c[0x0][0x3b0] ;  /* 0x0000ec00ff027b82 */ /* 0x001e240000000a00 */
[----:B0-----:R-:W-:-:S05]  /*2800*/  IMAD.WIDE.U32 R28, R17, 0x4, R2 ;  /* 0x00000004111c7825 */ /* 0x001fca00078e0002 */
[----:B------:R-:W2:Y:S04]  /*2810*/  LDG.E R2, desc[UR8][R28.64+0x4] ;  /* 0x000004081c027981 */ /* 0x000ea8000c1e1900 */
[----:B------:R-:W3:Y:S01]  /*2820*/  LDG.E R0, desc[UR8][R28.64] ;  /* 0x000000081c007981 */ /* 0x000ee2000c1e1900 */
[-C--:B--2---:R-:W-:Y:S02]  /*2830*/  ISETP.NE.AND P2, PT, R2, R13.reuse, PT ;  /* 0x0000000d0200720c */ /* 0x084fe40003f45270 */
[----:B---3--:R-:W-:-:S11]  /*2840*/  ISETP.NE.AND P0, PT, R0, R13, PT ;  /* 0x0000000d0000720c */ /* 0x008fd60003f05270 */
[----:B------:R-:W0:Y:S08]  /*2850*/  @!P2 LDC R12, c[0x0][0x388] ;  /* 0x0000e200ff0cab82 */ /* 0x000e300000000800 */
[----:B------:R-:W1:Y:S08]  /*2860*/  @!P0 LDC R0, c[0x0][0x388] ;  /* 0x0000e200ff008b82 */ /* 0x000e700000000800 */
[----:B------:R-:W2:Y:S08]  /*2870*/  @!P0 LDC.64 R24, c[0x0][0x3a8] ;  /* 0x0000ea00ff188b82 */ /* 0x000eb00000000a00 */
[----:B------:R-:W3:Y:S01]  /*2880*/  @!P2 LDC.64 R2, c[0x0][0x3a8] ;  /* 0x0000ea00ff02ab82 */ /* 0x000ee20000000a00 */
[----:B0-----:R-:W-:-:S04]  /*2890*/  @!P2 IMAD R33, R17, R12, R12 ;  /* 0x0000000c1121a224 */ /* 0x001fc800078e020c */
[--C-:B------:R-:W-:Y:S02]  /*28a0*/  @!P2 IMAD.IADD R33, R33, 0x1, R14.reuse ;  /* 0x000000012121a824 */ /* 0x100fe400078e020e */
[----:B-1----:R-:W-:-:S04]  /*28b0*/  @!P0 IMAD R31, R17, R0, R14 ;  /* 0x00000000111f8224 */ /* 0x002fc800078e020e */
[----:B--2---:R-:W-:-:S06]  /*28c0*/  @!P0 IMAD.WIDE.U32 R24, R31, 0x4, R24 ;  /* 0x000000041f188825 */ /* 0x004fcc00078e0018 */
[----:B------:R-:W2:Y:S01]  /*28d0*/  @!P0 LDG.E R24, desc[UR8][R24.64] ;  /* 0x0000000818188981 */ /* 0x000ea2000c1e1900 */
[----:B---3--:R-:W-:-:S06]  /*28e0*/  @!P2 IMAD.WIDE.U32 R2, R33, 0x4, R2 ;  /* 0x000000042102a825 */ /* 0x008fcc00078e0002 */
[----:B------:R-:W3:Y:S01]  /*28f0*/  @!P2 LDG.E R2, desc[UR8][R2.64] ;  /* 0x000000080202a981 */ /* 0x000ee2000c1e1900 */
[----:B------:R-:W-:Y:S02]  /*2900*/  @!P0 IADD3 R4, PT, PT, R4, 0x1, RZ ;  /* 0x0000000104048810 */ /* 0x000fe40007ffe0ff */
[----:B------:R-:W-:Y:S02]  /*2910*/  IADD3 R17, PT, PT, R17, 0x2, RZ ;  /* 0x0000000211117810 */ /* 0x000fe40007ffe0ff */
[----:B------:R-:W-:Y:S01]  /*2920*/  @!P2 IADD3 R4, PT, PT, R4, 0x1, RZ ;  /* 0x000000010404a810 */ /* 0x000fe20007ffe0ff */
[----:B--2---:R-:W-:-:S04]  /*2930*/  @!P0 FADD R27, R27, R24 ;  /* 0x000000181b1b8221 */ /* 0x004fc80000000000 */
[----:B---3--:R-:W-:-:S07]  /*2940*/  @!P2 FADD R27, R27, R2 ;  /* 0x000000021b1ba221 */ /* 0x008fce0000000000 */
.L_x_46:
[----:B------:R-:W-:Y:S05]  /*2950*/  BRA.U !UP1, `(.L_x_45) ;  /* 0x0000000109307547 */ /* 0x000fea000b800000 */
[----:B0-----:R-:W0:Y:S02]  /*2960*/  LDC.64 R2, c[0x0][0x3b0] ;  /* 0x0000ec00ff027b82 */ /* 0x001e240000000a00 */
[----:B0-----:R-:W-:-:S06]  /*2970*/  IMAD.WIDE.U32 R2, R17, 0x4, R2 ;  /* 0x0000000411027825 */ /* 0x001fcc00078e0002 */
[----:B------:R-:W2:Y:S02]  /*2980*/  LDG.E R2, desc[UR8][R2.64] ;  /* 0x0000000802027981 */ /* 0x000ea4000c1e1900 */
[----:B--2---:R-:W-:-:S13]  /*2990*/  ISETP.NE.AND P0, PT, R2, R13, PT ;  /* 0x0000000d0200720c */ /* 0x004fda0003f05270 */
[----:B------:R-:W-:Y:S05]  /*29a0*/  @P0 BRA `(.L_x_45) ;  /* 0x00000000001c0947 */ /* 0x000fea0003800000 */
[----:B------:R-:W0:Y:S01]  /*29b0*/  LDC.64 R2, c[0x0][0x3a8] ;  /* 0x0000ea00ff027b82 */ /* 0x000e220000000a00 */
[----:B------:R-:W1:Y:S02]  /*29c0*/  LDCU UR14, c[0x0][0x388] ;  /* 0x00007100ff0e77ac */ /* 0x000e640008000800 */
[----:B-1----:R-:W-:-:S04]  /*29d0*/  IMAD R17, R17, UR14, R14 ;  /* 0x0000000e11117c24 */ /* 0x002fc8000f8e020e */
[----:B0-----:R-:W-:-:S06]  /*29e0*/  IMAD.WIDE.U32 R2, R17, 0x4, R2 ;  /* 0x0000000411027825 */ /* 0x001fcc00078e0002 */
[----:B------:R-:W2:Y:S01]  /*29f0*/  LDG.E R2, desc[UR8][R2.64] ;  /* 0x0000000802027981 */ /* 0x000ea2000c1e1900 */
[----:B------:R-:W-:Y:S01]  /*2a00*/  IADD3 R4, PT, PT, R4, 0x1, RZ ;  /* 0x0000000104047810 */ /* 0x000fe20007ffe0ff */
[----:B--2---:R-:W-:-:S07]  /*2a10*/  FADD R27, R27, R2 ;  /* 0x000000021b1b7221 */ /* 0x004fce0000000000 */
.L_x_45:
[----:B------:R-:W-:Y:S05]  /*2a20*/  BSYNC.RECONVERGENT B3 ;  /* 0x0000000000037941 */ /* 0x000fea0003800200 */
.L_x_43:
[----:B------:R-:W-:Y:S01]  /*2a30*/  I2FP.F32.S32 R12, R4 ;  /* 0x00000004000c7245 */ /* 0x000fe20000201400 */
[----:B------:R-:W-:Y:S03]  /*2a40*/  BSSY.RECONVERGENT B3, `(.L_x_47) ;  /* 0x000000d000037945 */ /* 0x000fe60003800200 */
[----:B0-----:R-:W0:Y:S08]  /*2a50*/  MUFU.RCP R0, R12 ;  /* 0x0000000c00007308 */ /* 0x001e300000001000 */
[----:B------:R-:W1:Y:S01]  /*2a60*/  FCHK P0, R27, R12 ;  /* 0x0000000c1b007302 */ /* 0x000e620000000000 */
[----:B0-----:R-:W-:-:S04]  /*2a70*/  FFMA R3, -R12, R0, 1 ;  /* 0x3f8000000c037423 */ /* 0x001fc80000000100 */
[----:B------:R-:W-:-:S04]  /*2a80*/  FFMA R0, R0, R3, R0 ;  /* 0x0000000300007223 */ /* 0x000fc80000000000 */
[----:B------:R-:W-:-:S04]  /*2a90*/  FFMA R2, R0, R27, RZ ;  /* 0x0000001b00027223 */ /* 0x000fc800000000ff */
[----:B------:R-:W-:-:S04]  /*2aa0*/  FFMA R3, -R12, R2, R27 ;  /* 0x000000020c037223 */ /* 0x000fc8000000011b */
[----:B------:R-:W-:Y:S01]  /*2ab0*/  FFMA R0, R0, R3, R2 ;  /* 0x0000000300007223 */ /* 0x000fe20000000002 */
[----:B-1----:R-:W-:Y:S06]  /*2ac0*/  @!P0 BRA `(.L_x_48) ;  /* 0x0000000000108947 */ /* 0x002fec0003800000 */
[----:B------:R-:W-:Y:S02]  /*2ad0*/  MOV R0, R12 ;  /* 0x0000000c00007202 */ /* 0x000fe40000000f00 */
[----:B------:R-:W-:Y:S02]  /*2ae0*/  MOV R3, R27 ;  /* 0x0000001b00037202 */ /* 0x000fe40000000f00 */
[----:B------:R-:W-:-:S07]  /*2af0*/  MOV R12, 0x2b10 ;  /* 0x00002b10000c7802 */ /* 0x000fce0000000f00 */
[----:B------:R-:W-:Y:S05]  /*2b00*/  CALL.REL.NOINC `($__internal_1_$__cuda_sm3x_div_rn_noftz_f32_slowpath) ;  /* 0x0000002c00687944 */ /* 0x000fea0003c00000 */
.L_x_48:
[----:B------:R-:W-:Y:S05]  /*2b10*/  BSYNC.RECONVERGENT B3 ;  /* 0x0000000000037941 */ /* 0x000fea0003800200 */
.L_x_47:
[----:B------:R-:W0:Y:S01]  /*2b20*/  LDC.64 R2, c[0x0][0x398] ;  /* 0x0000e600ff027b82 */ /* 0x000e220000000a00 */
[----:B------:R-:W1:Y:S02]  /*2b30*/  LDCU UR14, c[0x0][0x388] ;  /* 0x00007100ff0e77ac */ /* 0x000e640008000800 */
[----:B-1----:R-:W-:-:S04]  /*2b40*/  IMAD R17, R13, UR14, R14 ;  /* 0x0000000e0d117c24 */ /* 0x002fc8000f8e020e */
[----:B0-----:R-:W-:-:S05]  /*2b50*/  IMAD.WIDE R2, R17, 0x4, R2 ;  /* 0x0000000411027825 */ /* 0x001fca00078e0202 */
[----:B------:R-:W2:Y:S01]  /*2b60*/  LDG.E R17, desc[UR8][R2.64] ;  /* 0x0000000802117981 */ /* 0x000ea2000c1e1900 */
[----:B------:R-:W-:-:S03]  /*2b70*/  IADD3 R14, PT, PT, R14, 0x1, RZ ;  /* 0x000000010e0e7810 */ /* 0x000fc60007ffe0ff */
[----:B------:R1:W-:Y:S01]  /*2b80*/  STG.E desc[UR8][R2.64], R0 ;  /* 0x0000000002007986 */ /* 0x0003e2000c101908 */
[----:B------:R-:W-:Y:S01]  /*2b90*/  ISETP.NE.AND P0, PT, R14, UR14, PT ;  /* 0x0000000e0e007c0c */ /* 0x000fe2000bf05270 */
[----:B--2---:R-:W-:-:S04]  /*2ba0*/  FADD R12, R17, -R0 ;  /* 0x80000000110c7221 */ /* 0x004fc80000000000 */
[----:B------:R-:W-:-:S08]  /*2bb0*/  FADD R15, |R12|, R15 ;  /* 0x0000000f0c0f7221 */ /* 0x000fd00000000200 */
[----:B-1----:R-:W-:Y:S05]  /*2bc0*/  @!P0 BRA `(.L_x_39) ;  /* 0x00000008008c8947 */ /* 0x002fea0003800000 */
[----:B------:R-:W-:Y:S05]  /*2bd0*/  BRA `(.L_x_49) ;  /* 0xfffffff000c07947 */ /* 0x000fea000383ffff */
.L_x_40:
[----:B------:R-:W-:Y:S01]  /*2be0*/  UISETP.GE.U32.AND UP0, UPT, UR15, 0xf, UPT ;  /* 0x0000000f0f00788c */ /* 0x000fe2000bf06070 */
[----:B------:R-:W-:Y:S01]  /*2bf0*/  HFMA2 R15, -RZ, RZ, 0, 0 ;  /* 0x00000000ff0f7431 */ /* 0x000fe200000001ff */
[----:B0-----:R-:W-:-:S07]  /*2c00*/  MOV R0, RZ ;  /* 0x000000ff00007202 */ /* 0x001fce0000000f00 */
[----:B------:R-:W-:Y:S05]  /*2c10*/  BRA.U !UP0, `(.L_x_50) ;  /* 0x0000000508247547 */ /* 0x000fea000b800000 */
[----:B------:R-:W-:Y:S02]  /*2c20*/  MOV R15, RZ ;  /* 0x000000ff000f7202 */ /* 0x000fe40000000f00 */
[----:B------:R-:W-:-:S07]  /*2c30*/  MOV R0, RZ ;  /* 0x000000ff00007202 */ /* 0x000fce0000000f00 */
.L_x_51:
[----:B------:R-:W0:Y:S01]  /*2c40*/  LDC.64 R2, c[0x0][0x398] ;  /* 0x0000e600ff027b82 */ /* 0x000e220000000a00 */
[----:B------:R-:W-:-:S04]  /*2c50*/  IMAD R17, R13, UR14, R0 ;  /* 0x0000000e0d117c24 */ /* 0x000fc8000f8e0200 */
[----:B0-----:R-:W-:-:S05]  /*2c60*/  IMAD.WIDE R2, R17, 0x4, R2 ;  /* 0x0000000411027825 */ /* 0x001fca00078e0202 */
[----:B------:R-:W2:Y:S04]  /*2c70*/  LDG.E R24, desc[UR8][R2.64] ;  /* 0x0000000802187981 */ /* 0x000ea8000c1e1900 */
[----:B------:R-:W3:Y:S04]  /*2c80*/  LDG.E R26, desc[UR8][R2.64+0x4] ;  /* 0x00000408021a7981 */ /* 0x000ee8000c1e1900 */
[----:B------:R-:W4:Y:S04]  /*2c90*/  LDG.E R28, desc[UR8][R2.64+0x8] ;  /* 0x00000808021c7981 */ /* 0x000f28000c1e1900 */
[----:B------:R-:W5:Y:S04]  /*2ca0*/  LDG.E R30, desc[UR8][R2.64+0xc] ;  /* 0x00000c08021e7981 */ /* 0x000f68000c1e1900 */
[----:B------:R-:W5:Y:S04]  /*2cb0*/  LDG.E R16, desc[UR8][R2.64+0x10] ;  /* 0x0000100802107981 */ /* 0x000f68000c1e1900 */
[----:B------:R-:W5:Y:S04]  /*2cc0*/  LDG.E R14, desc[UR8][R2.64+0x14] ;  /* 0x00001408020e7981 */ /* 0x000f68000c1e1900 */
[----:B------:R-:W5:Y:S04]  /*2cd0*/  LDG.E R12, desc[UR8][R2.64+0x18] ;  /* 0x00001808020c7981 */ /* 0x000f68000c1e1900 */
[----:B------:R-:W5:Y:S01]  /*2ce0*/  LDG.E R4, desc[UR8][R2.64+0x1c] ;  /* 0x00001c0802047981 */ /* 0x000f62000c1e1900 */
[----:B--2---:R-:W-:-:S04]  /*2cf0*/  FADD R24, R24, -R11 ;  /* 0x8000000b18187221 */ /* 0x004fc80000000000 */
[----:B------:R-:W-:Y:S01]  /*2d00*/  FADD R24, |R24|, R15 ;  /* 0x0000000f18187221 */ /* 0x000fe20000000200 */
[--C-:B---3--:R-:W-:Y:S02]  /*2d10*/  FADD R15, R26, -R11.reuse ;  /* 0x8000000b1a0f7221 */ /* 0x108fe40000000000 */
[----:B------:R-:W2:Y:S01]  /*2d20*/  LDG.E R26, desc[UR8][R2.64+0x24] ;  /* 0x00002408021a7981 */ /* 0x000ea2000c1e1900 */
[----:B----4-:R-:W-:Y:S01]  /*2d30*/  FADD R28, R28, -R11 ;  /* 0x8000000b1c1c7221 */ /* 0x010fe20000000000 */
[----:B------:R-:W-:Y:S02]  /*2d40*/  FADD R15, R24, |R15| ;  /* 0x4000000f180f7221 */ /* 0x000fe40000000000 */
[----:B------:R-:W3:Y:S01]  /*2d50*/  LDG.E R24, desc[UR8][R2.64+0x20] ;  /* 0x0000200802187981 */ /* 0x000ee2000c1e1900 */
[--C-:B-----5:R-:W-:Y:S01]  /*2d60*/  FADD R30, R30, -R11.reuse ;  /* 0x8000000b1e1e7221 */ /* 0x120fe20000000000 */
[----:B------:R-:W-:Y:S02]  /*2d70*/  FADD R15, R15, |R28| ;  /* 0x4000001c0f0f7221 */ /* 0x000fe40000000000 */
[----:B------:R-:W4:Y:S01]  /*2d80*/  LDG.E R28, desc[UR8][R2.64+0x28] ;  /* 0x00002808021c7981 */ /* 0x000f22000c1e1900 */
[----:B------:R-:W-:Y:S01]  /*2d90*/  FADD R16, R16, -R11 ;  /* 0x8000000b10107221 */ /* 0x000fe20000000000 */
[----:B------:R-:W-:-:S02]  /*2da0*/  FADD R15, R15, |R30| ;  /* 0x4000001e0f0f7221 */ /* 0x000fc40000000000 */
[----:B------:R-:W5:Y:S02]  /*2db0*/  LDG.E R30, desc[UR8][R2.64+0x2c] ;  /* 0x00002c08021e7981 */ /* 0x000f64000c1e1900 */
[----:B------:R-:W-:Y:S01]  /*2dc0*/  FADD R15, R15, |R16| ;  /* 0x400000100f0f7221 */ /* 0x000fe20000000000 */
[--C-:B------:R-:W-:Y:S02]  /*2dd0*/  FADD R16, R14, -R11.reuse ;  /* 0x8000000b0e107221 */ /* 0x100fe40000000000 */
[----:B------:R-:W5:Y:S02]  /*2de0*/  LDG.E R14, desc[UR8][R2.64+0x30] ;  /* 0x00003008020e7981 */ /* 0x000f64000c1e1900 */
[----:B------:R-:W-:Y:S01]  /*2df0*/  FADD R15, R15, |R16| ;  /* 0x400000100f0f7221 */ /* 0x000fe20000000000 */
[--C-:B------:R-:W-:Y:S02]  /*2e00*/  FADD R16, R12, -R11.reuse ;  /* 0x8000000b0c107221 */ /* 0x100fe40000000000 */
[----:B------:R-:W5:Y:S02]  /*2e10*/  LDG.E R12, desc[UR8][R2.64+0x34] ;  /* 0x00003408020c7981 */ /* 0x000f64000c1e1900 */
[----:B------:R-:W-:Y:S01]  /*2e20*/  FADD R15, R15, |R16| ;  /* 0x400000100f0f7221 */ /* 0x000fe20000000000 */
[----:B------:R-:W-:-:S02]  /*2e30*/  FADD R16, R4, -R11 ;  /* 0x8000000b04107221 */ /* 0x000fc40000000000 */
[----:B------:R-:W5:Y:S02]  /*2e40*/  LDG.E R4, desc[UR8][R2.64+0x38] ;  /* 0x0000380802047981 */ /* 0x000f64000c1e1900 */
[----:B------:R-:W-:Y:S02]  /*2e50*/  FADD R15, R15, |R16| ;  /* 0x400000100f0f7221 */ /* 0x000fe40000000000 */
[----:B------:R-:W5:Y:S01]  /*2e60*/  LDG.E R16, desc[UR8][R2.64+0x3c] ;  /* 0x00003c0802107981 */ /* 0x000f62000c1e1900 */
[----:B------:R-:W-:-:S03]  /*2e70*/  IADD3 R0, PT, PT, R0, 0x10, RZ ;  /* 0x0000001000007810 */ /* 0x000fc60007ffe0ff */
[----:B------:R0:W-:Y:S04]  /*2e80*/  STG.E desc[UR8][R2.64], R11 ;  /* 0x0000000b02007986 */ /* 0x0001e8000c101908 */
        /* <DEDUP_REMOVED lines=14> */
[----:B------:R0:W-:Y:S01]  /*2f70*/  STG.E desc[UR8][R2.64+0x3c], R11 ;  /* 0x00003c0b02007986 */ /* 0x0001e2000c101908 */
[----:B------:R-:W-:Y:S01]  /*2f80*/  ISETP.NE.AND P0, PT, R0, UR21, PT ;  /* 0x0000001500007c0c */ /* 0x000fe2000bf05270 */
[--C-:B--2---:R-:W-:Y:S01]  /*2f90*/  FADD R26, R26, -R11.reuse ;  /* 0x8000000b1a1a7221 */ /* 0x104fe20000000000 */
[----:B---3--:R-:W-:-:S04]  /*2fa0*/  FADD R24, R24, -R11 ;  /* 0x8000000b18187221 */ /* 0x008fc80000000000 */
[----:B------:R-:W-:Y:S01]  /*2fb0*/  FADD R15, R15, |R24| ;  /* 0x400000180f0f7221 */ /* 0x000fe20000000000 */
[----:B----4-:R-:W-:-:S03]  /*2fc0*/  FADD R28, R28, -R11 ;  /* 0x8000000b1c1c7221 */ /* 0x010fc60000000000 */
[----:B------:R-:W-:Y:S01]  /*2fd0*/  FADD R15, R15, |R26| ;  /* 0x4000001a0f0f7221 */ /* 0x000fe20000000000 */
[----:B-----5:R-:W-:-:S03]  /*2fe0*/  FADD R30, R30, -R11 ;  /* 0x8000000b1e1e7221 */ /* 0x020fc60000000000 */
[----:B------:R-:W-:Y:S01]  /*2ff0*/  FADD R15, R15, |R28| ;  /* 0x4000001c0f0f7221 */ /* 0x000fe20000000000 */
[----:B------:R-:W-:-:S03]  /*3000*/  FADD R14, R14, -R11 ;  /* 0x8000000b0e0e7221 */ /* 0x000fc60000000000 */
[----:B------:R-:W-:-:S04]  /*3010*/  FADD R15, R15, |R30| ;  /* 0x4000001e0f0f7221 */ /* 0x000fc80000000000 */
[----:B------:R-:W-:Y:S01]  /*3020*/  FADD R14, R15, |R14| ;  /* 0x4000000e0f0e7221 */ /* 0x000fe20000000000 */
[----:B------:R-:W-:-:S04]  /*3030*/  FADD R15, R12, -R11 ;  /* 0x8000000b0c0f7221 */ /* 0x000fc80000000000 */
[----:B------:R-:W-:Y:S01]  /*3040*/  FADD R14, R14, |R15| ;  /* 0x4000000f0e0e7221 */ /* 0x000fe20000000000 */
[--C-:B------:R-:W-:Y:S01]  /*3050*/  FADD R15, R4, -R11.reuse ;  /* 0x8000000b040f7221 */ /* 0x100fe20000000000 */
[----:B------:R-:W-:-:S03]  /*3060*/  FADD R16, R16, -R11 ;  /* 0x8000000b10107221 */ /* 0x000fc60000000000 */
[----:B------:R-:W-:-:S04]  /*3070*/  FADD R15, R14, |R15| ;  /* 0x4000000f0e0f7221 */ /* 0x000fc80000000000 */
[----:B------:R-:W-:Y:S01]  /*3080*/  FADD R15, R15, |R16| ;  /* 0x400000100f0f7221 */ /* 0x000fe20000000000 */
[----:B0-----:R-:W-:Y:S06]  /*3090*/  @P0 BRA `(.L_x_51) ;  /* 0xfffffff800e80947 */ /* 0x001fec000383ffff */
[----:B------:R-:W-:-:S07]  /*30a0*/  MOV R0, UR21 ;  /* 0x0000001500007c02 */ /* 0x000fce0008000f00 */
.L_x_50:
[----:B------:R-:W-:-:S09]  /*30b0*/  UISETP.NE.AND UP0, UPT, UR10, URZ, UPT ;  /* 0x000000ff0a00728c */ /* 0x000fd2000bf05270 */
[----:B------:R-:W-:Y:S05]  /*30c0*/  BRA.U !UP0, `(.L_x_39) ;  /* 0x00000005084c7547 */ /* 0x000fea000b800000 */
[----:B------:R-:W-:Y:S02]  /*30d0*/  UISETP.GE.U32.AND UP0, UPT, UR23, 0x7, UPT ;  /* 0x000000071700788c */ /* 0x000fe4000bf06070 */
[----:B------:R-:W-:-:S07]  /*30e0*/  UISETP.NE.AND UP1, UPT, UR6, URZ, UPT ;  /* 0x000000ff0600728c */ /* 0x000fce000bf25270 */
[----:B------:R-:W-:Y:S05]  /*30f0*/  BRA.U !UP0, `(.L_x_52) ;  /* 0x0000000108907547 */ /* 0x000fea000b800000 */
        /* <DEDUP_REMOVED lines=20> */
[----:B--2---:R-:W-:-:S04]  /*3240*/  FADD R14, R14, -R11 ;  /* 0x8000000b0e0e7221 */ /* 0x004fc80000000000 */
[----:B------:R-:W-:Y:S01]  /*3250*/  FADD R14, R15, |R14| ;  /* 0x4000000e0f0e7221 */ /* 0x000fe20000000000 */
[----:B---3--:R-:W-:-:S04]  /*3260*/  FADD R15, R16, -R11 ;  /* 0x8000000b100f7221 */ /* 0x008fc80000000000 */
[----:B------:R-:W-:Y:S01]  /*3270*/  FADD R14, R14, |R15| ;  /* 0x4000000f0e0e7221 */ /* 0x000fe20000000000 */
[----:B----4-:R-:W-:-:S04]  /*3280*/  FADD R15, R24, -R11 ;  /* 0x8000000b180f7221 */ /* 0x010fc80000000000 */
[----:B------:R-:W-:Y:S01]  /*3290*/  FADD R14, R14, |R15| ;  /* 0x4000000f0e0e7221 */ /* 0x000fe20000000000 */
[----:B-----5:R-:W-:-:S04]  /*32a0*/  FADD R15, R26, -R11 ;  /* 0x8000000b1a0f7221 */ /* 0x020fc80000000000 */
[----:B------:R-:W-:Y:S01]  /*32b0*/  FADD R14, R14, |R15| ;  /* 0x4000000f0e0e7221 */ /* 0x000fe20000000000 */
[----:B------:R-:W-:-:S04]  /*32c0*/  FADD R15, R28, -R11 ;  /* 0x8000000b1c0f7221 */ /* 0x000fc80000000000 */
[----:B------:R-:W-:Y:S01]  /*32d0*/  FADD R14, R14, |R15| ;  /* 0x4000000f0e0e7221 */ /* 0x000fe20000000000 */
[--C-:B------:R-:W-:Y:S01]  /*32e0*/  FADD R15, R30, -R11.reuse ;  /* 0x8000000b1e0f7221 */ /* 0x100fe20000000000 */
[----:B------:R-:W-:-:S03]  /*32f0*/  FADD R4, R4, -R11 ;  /* 0x8000000b04047221 */ /* 0x000fc60000000000 */
[----:B------:R-:W-:Y:S01]  /*3300*/  FADD R14, R14, |R15| ;  /* 0x4000000f0e0e7221 */ /* 0x000fe20000000000 */
[----:B------:R-:W-:-:S04]  /*3310*/  FADD R15, R12, -R11 ;  /* 0x8000000b0c0f7221 */ /* 0x000fc80000000000 */
[----:B------:R-:W-:-:S04]  /*3320*/  FADD R15, R14, |R15| ;  /* 0x4000000f0e0f7221 */ /* 0x000fc80000000000 */
[----:B0-----:R-:W-:-:S07]  /*3330*/  FADD R15, R15, |R4| ;  /* 0x400000040f0f7221 */ /* 0x001fce0000000000 */
.L_x_52:
        /* <DEDUP_REMOVED lines=10> */
[----:B------:R-:W5:Y:S01]  /*33e0*/  LDG.E R16, desc[UR8][R2.64+0xc] ;  /* 0x00000c0802107981 */ /* 0x000f62000c1e1900 */
[----:B------:R-:W-:-:S03]  /*33f0*/  IADD3 R0, PT, PT, R0, 0x4, RZ ;  /* 0x0000000400007810 */ /* 0x000fc60007ffe0ff */
        /* <DEDUP_REMOVED lines=8> */
[--C-:B----4-:R-:W-:Y:S01]  /*3480*/  FADD R15, R14, -R11.reuse ;  /* 0x8000000b0e0f7221 */ /* 0x110fe20000000000 */
[----:B-----5:R-:W-:-:S03]  /*3490*/  FADD R16, R16, -R11 ;  /* 0x8000000b10107221 */ /* 0x020fc60000000000 */
[----:B------:R-:W-:-:S04]  /*34a0*/  FADD R15, R4, |R15| ;  /* 0x4000000f040f7221 */ /* 0x000fc80000000000 */
[----:B0-----:R-:W-:-:S07]  /*34b0*/  FADD R15, R15, |R16| ;  /* 0x400000100f0f7221 */ /* 0x001fce0000000000 */
.L_x_53:
[----:B------:R-:W-:Y:S05]  /*34c0*/  BRA.U !UP1, `(.L_x_39) ;  /* 0x00000001094c7547 */ /* 0x000fea000b800000 */
[----:B------:R-:W0:Y:S01]  /*34d0*/  LDC.64 R2, c[0x0][0x398] ;  /* 0x0000e600ff027b82 */ /* 0x000e220000000a00 */
[----:B------:R-:W-:-:S04]  /*34e0*/  IMAD R17, R13, UR14, R0 ;  /* 0x0000000e0d117c24 */ /* 0x000fc8000f8e0200 */
[----:B0-----:R-:W-:-:S05]  /*34f0*/  IMAD.WIDE R2, R17, 0x4, R2 ;  /* 0x0000000411027825 */ /* 0x001fca00078e0202 */
[----:B------:R-:W2:Y:S01]  /*3500*/  LDG.E R0, desc[UR8][R2.64] ;  /* 0x0000000802007981 */ /* 0x000ea2000c1e1900 */
[----:B------:R-:W-:-:S03]  /*3510*/  UISETP.NE.AND UP0, UPT, UR19, 0x1, UPT ;  /* 0x000000011300788c */ /* 0x000fc6000bf05270 */
[----:B------:R1:W-:Y:S01]  /*3520*/  STG.E desc[UR8][R2.64], R11 ;  /* 0x0000000b02007986 */ /* 0x0003e2000c101908 */
[----:B--2---:R-:W-:-:S04]  /*3530*/  FADD R0, R0, -R11 ;  /* 0x8000000b00007221 */ /* 0x004fc80000000000 */
[----:B------:R-:W-:Y:S01]  /*3540*/  FADD R15, R15, |R0| ;  /* 0x400000000f0f7221 */ /* 0x000fe20000000000 */
[----:B-1----:R-:W-:Y:S06]  /*3550*/  BRA.U !UP0, `(.L_x_39) ;  /* 0x0000000108287547 */ /* 0x002fec000b800000 */
[----:B------:R-:W2:Y:S01]  /*3560*/  LDG.E R0, desc[UR8][R2.64+0x4] ;  /* 0x0000040802007981 */ /* 0x000ea2000c1e1900 */
[----:B------:R-:W-:-:S03]  /*3570*/  UISETP.NE.AND UP0, UPT, UR19, 0x2, UPT ;  /* 0x000000021300788c */ /* 0x000fc6000bf05270 */
[----:B------:R1:W-:Y:S01]  /*3580*/  STG.E desc[UR8][R2.64+0x4], R11 ;  /* 0x0000040b02007986 */ /* 0x0003e2000c101908 */
[----:B--2---:R-:W-:-:S04]  /*3590*/  FADD R0, R0, -R11 ;  /* 0x8000000b00007221 */ /* 0x004fc80000000000 */
[----:B------:R-:W-:Y:S01]  /*35a0*/  FADD R15, R15, |R0| ;  /* 0x400000000f0f7221 */ /* 0x000fe20000000000 */
[----:B-1----:R-:W-:Y:S06]  /*35b0*/  BRA.U !UP0, `(.L_x_39) ;  /* 0x0000000108107547 */ /* 0x002fec000b800000 */
[----:B------:R-:W2:Y:S04]  /*35c0*/  LDG.E R0, desc[UR8][R2.64+0x8] ;  /* 0x0000080802007981 */ /* 0x000ea8000c1e1900 */
[----:B------:R1:W-:Y:S01]  /*35d0*/  STG.E desc[UR8][R2.64+0x8], R11 ;  /* 0x0000080b02007986 */ /* 0x0003e2000c101908 */
[----:B--2---:R-:W-:-:S04]  /*35e0*/  FADD R0, R0, -R11 ;  /* 0x8000000b00007221 */ /* 0x004fc80000000000 */
[----:B-1----:R-:W-:-:S07]  /*35f0*/  FADD R15, R15, |R0| ;  /* 0x400000000f0f7221 */ /* 0x002fce0000000000 */
.L_x_39:
[----:B------:R1:W-:Y:S02]  /*3600*/  STG.E desc[UR8][R18.64], R15 ;  /* 0x0000000f12007986 */ /* 0x0003e4000c101908 */
.L_x_38:
[----:B------:R-:W-:Y:S05]  /*3610*/  BSYNC.RECONVERGENT B2 ;  /* 0x0000000000027941 */ /* 0x000fea0003800200 */
.L_x_37:
[----:B------:R-:W-:Y:S01]  /*3620*/  BAR.SYNC.DEFER_BLOCKING 0x0 ;  /* 0x0000000000007b1d */ /* 0x000fe20000010000 */
[----:B------:R-:W-:-:S13]  /*3630*/  ISETP.GT.AND P0, PT, R13, RZ, PT ;  /* 0x000000ff0d00720c */ /* 0x000fda0003f04270 */
[----:B------:R-:W-:Y:S05]  /*3640*/  @P0 BRA `(.L_x_54) ;  /* 0x0000002000200947 */ /* 0x000fea0003800000 */
[----:B------:R-:W2:Y:S01]  /*3650*/  LDCU UR14, c[0x0][0x3a0] ;  /* 0x00007400ff0e77ac */ /* 0x000ea20008000800 */
[----:B------:R-:W-:Y:S01]  /*3660*/  HFMA2 R28, -RZ, RZ, 0, 0 ;  /* 0x00000000ff1c7431 */ /* 0x000fe200000001ff */
[----:B--2---:R-:W-:-:S09]  /*3670*/  UISETP.GE.AND UP0, UPT, UR14, 0x1, UPT ;  /* 0x000000010e00788c */ /* 0x004fd2000bf06270 */
[----:B------:R-:W-:Y:S05]  /*3680*/  BRA.U !UP0, `(.L_x_55) ;  /* 0x0000001d08bc7547 */ /* 0x000fea000b800000 */
[----:B------:R-:W-:Y:S01]  /*3690*/  UISETP.GE.U32.AND UP0, UPT, UR14, 0x10, UPT ;  /* 0x000000100e00788c */ /* 0x000fe2000bf06070 */
[----:B------:R-:W-:Y:S02]  /*36a0*/  MOV R28, RZ ;  /* 0x000000ff001c7202 */ /* 0x000fe40000000f00 */
[----:B------:R-:W-:-:S06]  /*36b0*/  MOV R4, RZ ;  /* 0x000000ff00047202 */ /* 0x000fcc0000000f00 */
[----:B------:R-:W-:Y:S05]  /*36c0*/  BRA.U !UP0, `(.L_x_56) ;  /* 0x0000000d08d87547 */ /* 0x000fea000b800000 */
[----:B---34-:R-:W2:Y:S01]  /*36d0*/  LDC.64 R16, c[0x0][0x3c0] ;  /* 0x0000f000ff107b82 */ /* 0x018ea20000000a00 */
[----:B------:R-:W-:Y:S01]  /*36e0*/  HFMA2 R4, -RZ, RZ, 0, 0 ;  /* 0x00000000ff047431 */ /* 0x000fe200000001ff */
[----:B------:R-:W-:-:S07]  /*36f0*/  MOV R28, RZ ;  /* 0x000000ff001c7202 */ /* 0x000fce0000000f00 */
.L_x_73:
[----:B-12---:R-:W-:-:S05]  /*3700*/  IMAD.WIDE.U32 R14, R4, 0x4, R16 ;  /* 0x00000004040e7825 */ /* 0x006fca00078e0010 */
[----:B0-----:R-:W2:Y:S01]  /*3710*/  LDG.E R3, desc[UR8][R14.64] ;  /* 0x000000080e037981 */ /* 0x001ea2000c1e1900 */
[----:B------:R-:W0:Y:S01]  /*3720*/  MUFU.RCP R25, R8 ;  /* 0x0000000800197308 */ /* 0x000e220000001000 */
[----:B------:R-:W-:-:S04]  /*3730*/  IADD3 R4, PT, PT, R4, 0x10, RZ ;  /* 0x0000001004047810 */ /* 0x000fc80007ffe0ff */
[----:B------:R-:W-:Y:S01]  /*3740*/  ISETP.NE.AND P5, PT, R4, UR13, PT ;  /* 0x0000000d04007c0c */ /* 0x000fe2000bfa5270 */
[----:B0-----:R-:W-:-:S04]  /*3750*/  FFMA R0, R25, -R8, 1 ;  /* 0x3f80000019007423 */ /* 0x001fc80000000808 */
[----:B------:R-:W-:Y:S01]  /*3760*/  FFMA R0, R25, R0, R25 ;  /* 0x0000000019007223 */ /* 0x000fe20000000019 */
[----:B--2---:R-:W0:Y:S03]  /*3770*/  FCHK P0, R3, R8 ;  /* 0x0000000803007302 */ /* 0x004e260000000000 */
[----:B------:R-:W-:-:S04]  /*3780*/  FFMA R25, R3, R0, RZ ;  /* 0x0000000003197223 */ /* 0x000fc800000000ff */
[----:B------:R-:W-:-:S04]  /*3790*/  FFMA R2, R25, -R8, R3 ;  /* 0x8000000819027223 */ /* 0x000fc80000000003 */
[----:B------:R-:W-:Y:S01]  /*37a0*/  FFMA R25, R0, R2, R25 ;  /* 0x0000000200197223 */ /* 0x000fe20000000019 */
[----:B0-----:R-:W-:Y:S06]  /*37b0*/  @!P0 BRA `(.L_x_57) ;  /* 0x0000000000108947 */ /* 0x001fec0003800000 */
[----:B------:R-:W-:Y:S02]  /*37c0*/  MOV R0, R8 ;  /* 0x0000000800007202 */ /* 0x000fe40000000f00 */
[----:B------:R-:W-:-:S07]  /*37d0*/  MOV R12, 0x37f0 ;  /* 0x000037f0000c7802 */ /* 0x000fce0000000f00 */
[----:B------:R-:W-:Y:S05]  /*37e0*/  CALL.REL.NOINC `($__internal_1_$__cuda_sm3x_div_rn_noftz_f32_slowpath) ;  /* 0x0000002000307944 */ /* 0x000fea0003c00000 */
[----:B------:R-:W-:-:S07]  /*37f0*/  MOV R25, R0 ;  /* 0x0000000000197202 */ /* 0x000fce0000000f00 */
.L_x_57:
[----:B------:R-:W2:Y:S01]  /*3800*/  LDG.E R12, desc[UR8][R14.64+0x4] ;  /* 0x000004080e0c7981 */ /* 0x000ea2000c1e1900 */
[----:B------:R-:W0:Y:S01]  /*3810*/  MUFU.RCP R3, R8 ;  /* 0x0000000800037308 */ /* 0x000e220000001000 */
[----:B------:R-:W-:Y:S01]  /*3820*/  FADD R28, R25, R28 ;  /* 0x0000001c191c7221 */ /* 0x000fe20000000000 */
[----:B0-----:R-:W-:-:S04]  /*3830*/  FFMA R0, R3, -R8, 1 ;  /* 0x3f80000003007423 */ /* 0x001fc80000000808 */
[----:B------:R-:W-:Y:S02]  /*3840*/  FFMA R0, R3, R0, R3 ;  /* 0x0000000003007223 */ /* 0x000fe40000000003 */
[----:B--2---:R-:W0:Y:S02]  /*3850*/  FCHK P0, R12, R8 ;  /* 0x000000080c007302 */ /* 0x004e240000000000 */
[----:B------:R-:W-:-:S04]  /*3860*/  FFMA R3, R0, R12, RZ ;  /* 0x0000000c00037223 */ /* 0x000fc800000000ff */
[----:B------:R-:W-:-:S04]  /*3870*/  FFMA R2, R3, -R8, R12 ;  /* 0x8000000803027223 */ /* 0x000fc8000000000c */
[----:B------:R-:W-:Y:S01]  /*3880*/  FFMA R3, R0, R2, R3 ;  /* 0x0000000200037223 */ /* 0x000fe20000000003 */
[----:B0-----:R-:W-:Y:S06]  /*3890*/  @!P0 BRA `(.L_x_58) ;  /* 0x0000000000148947 */ /* 0x001fec0003800000 */
[----:B------:R-:W-:Y:S02]  /*38a0*/  MOV R3, R12 ;  /* 0x0000000c00037202 */ /* 0x000fe40000000f00 */
[----:B------:R-:W-:Y:S02]  /*38b0*/  MOV R0, R8 ;  /* 0x0000000800007202 */ /* 0x000fe40000000f00 */
[----:B------:R-:W-:-:S07]  /*38c0*/  MOV R12, 0x38e0 ;  /* 0x000038e0000c7802 */ /* 0x000fce0000000f00 */
[----:B------:R-:W-:Y:S05]  /*38d0*/  CALL.REL.NOINC `($__internal_1_$__cuda_sm3x_div_rn_noftz_f32_slowpath) ;  /* 0x0000001c00f47944 */ /* 0x000fea0003c00000 */
[----:B------:R-:W-:-:S07]  /*38e0*/  MOV R3, R0 ;  /* 0x0000000000037202 */ /* 0x000fce0000000f00 */
.L_x_58:
        /* <DEDUP_REMOVED lines=10> */
[----:B------:R-:W-:Y:S01]  /*3990*/  MOV R3, R12 ;  /* 0x0000000c00037202 */ /* 0x000fe20000000f00 */
[----:B------:R-:W-:Y:S01]  /*39a0*/  IMAD.MOV.U32 R0, RZ, RZ, R8 ;  /* 0x000000ffff007224 */ /* 0x000fe200078e0008 */
[----:B------:R-:W-:-:S07]  /*39b0*/  MOV R12, 0x39d0 ;  /* 0x000039d0000c7802 */ /* 0x000fce0000000f00 */
[----:B------:R-:W-:Y:S05]  /*39c0*/  CALL.REL.NOINC `($__internal_1_$__cuda_sm3x_div_rn_noftz_f32_slowpath) ;  /* 0x0000001c00b87944 */ /* 0x000fea0003c00000 */
[----:B------:R-:W-:-:S07]  /*39d0*/  MOV R25, R0 ;  /* 0x0000000000197202 */ /* 0x000fce0000000f00 */
.L_x_59:
        /* <DEDUP_REMOVED lines=15> */
.L_x_60:
        /* <DEDUP_REMOVED lines=15> */
.L_x_61:
        /* <DEDUP_REMOVED lines=15> */
.L_x_62:
        /* <DEDUP_REMOVED lines=15> */
.L_x_63:
        /* <DEDUP_REMOVED lines=15> */
.L_x_64:
        /* <DEDUP_REMOVED lines=15> */
.L_x_65:
        /* <DEDUP_REMOVED lines=15> */
.L_x_66:
        /* <DEDUP_REMOVED lines=15> */
.L_x_67:
        /* <DEDUP_REMOVED lines=14> */
[----:B------:R-:W-:-:S07]  /*4240*/  IMAD.MOV.U32 R3, RZ, RZ, R0 ;  /* 0x000000ffff037224 */ /* 0x000fce00078e0000 */
.L_x_68:
        /* <DEDUP_REMOVED lines=15> */
.L_x_69:
        /* <DEDUP_REMOVED lines=15> */
.L_x_70:
        /* <DEDUP_REMOVED lines=15> */
.L_x_71:
        /* <DEDUP_REMOVED lines=14> */
.L_x_72:
[----:B------:R-:W-:Y:S01]  /*4600*/  FADD R28, R28, R0 ;  /* 0x000000001c1c7221 */ /* 0x000fe20000000000 */
[----:B------:R-:W-:Y:S06]  /*4610*/  @P5 BRA `(.L_x_73) ;  /* 0xfffffff000385947 */ /* 0x000fec000383ffff */
[----:B------:R-:W-:-:S07]  /*4620*/  MOV R4, UR13 ;  /* 0x0000000d00047c02 */ /* 0x000fce0008000f00 */
.L_x_56:
[----:B------:R-:W-:-:S09]  /*4630*/  UISETP.NE.AND UP0, UPT, UR18, URZ, UPT ;  /* 0x000000ff1200728c */ /* 0x000fd2000bf05270 */
[----:B------:R-:W-:Y:S05]  /*4640*/  BRA.U !UP0, `(.L_x_55) ;  /* 0x0000000d08cc7547 */ /* 0x000fea000b800000 */
[----:B------:R-:W-:-:S04]  /*4650*/  UIADD3 UR14, UPT, UPT, UR18, -0x1, URZ ;  /* 0xffffffff120e7890 */ /* 0x000fc8000fffe0ff */
[----:B------:R-:W-:-:S09]  /*4660*/  UISETP.GE.U32.AND UP0, UPT, UR14, 0x7, UPT ;  /* 0x000000070e00788c */ /* 0x000fd2000bf06070 */
[----:B------:R-:W-:Y:S05]  /*4670*/  BRA.U !UP0, `(.L_x_74) ;  /* 0x0000000508e87547 */ /* 0x000fea000b800000 */
[----:B---34-:R-:W2:Y:S02]  /*4680*/  LDC.64 R16, c[0x0][0x3c0] ;  /* 0x0000f000ff107b82 */ /* 0x018ea40000000a00 */
[----:B--2---:R-:W-:-:S05]  /*4690*/  IMAD.WIDE.U32 R16, R4, 0x4, R16 ;  /* 0x0000000404107825 */ /* 0x004fca00078e0010 */
[----:B------:R-:W2:Y:S01]  /*46a0*/  LDG.E R12, desc[UR8][R16.64] ;  /* 0x00000008100c7981 */ /* 0x000ea2000c1e1900 */
[----:B0-----:R-:W0:Y:S02]  /*46b0*/  MUFU.RCP R3, R8 ;  /* 0x0000000800037308 */ /* 0x001e240000001000 */
        /* <DEDUP_REMOVED lines=10> */
[----:B-1----:R-:W-:Y:S05]  /*4760*/  CALL.REL.NOINC `($__internal_1_$__cuda_sm3x_div_rn_noftz_f32_slowpath) ;  /* 0x0000001000507944 */ /* 0x002fea0003c00000 */
[----:B------:R-:W-:-:S07]  /*4770*/  MOV R3, R0 ;  /* 0x0000000000037202 */ /* 0x000fce0000000f00 */
.L_x_75:
[----:B------:R-:W2:Y:S01]  /*4780*/  LDG.E R12, desc[UR8][R16.64+0x4] ;  /* 0x00000408100c7981 */ /* 0x000ea2000c1e1900 */
[----:B-1----:R-:W0:Y:S01]  /*4790*/  MUFU.RCP R15, R8 ;  /* 0x00000008000f7308 */ /* 0x002e220000001000 */
        /* <DEDUP_REMOVED lines=13> */
.L_x_76:
        /* <DEDUP_REMOVED lines=15> */
.L_x_77:
        /* <DEDUP_REMOVED lines=15> */
.L_x_78:
        /* <DEDUP_REMOVED lines=15> */
.L_x_79:
        /* <DEDUP_REMOVED lines=10> */
[----:B------:R-:W-:Y:S01]  /*4be0*/  IMAD.MOV.U32 R3, RZ, RZ, R12 ;  /* 0x000000ffff037224 */ /* 0x000fe200078e000c */
[----:B------:R-:W-:Y:S02]  /*4bf0*/  MOV R0, R8 ;  /* 0x0000000800007202 */ /* 0x000fe40000000f00 */
[----:B------:R-:W-:-:S07]  /*4c00*/  MOV R12, 0x4c20 ;  /* 0x00004c20000c7802 */ /* 0x000fce0000000f00 */
[----:B------:R-:W-:Y:S05]  /*4c10*/  CALL.REL.NOINC `($__internal_1_$__cuda_sm3x_div_rn_noftz_f32_slowpath) ;  /* 0x0000000c00247944 */ /* 0x000fea0003c00000 */
[----:B------:R-:W-:-:S07]  /*4c20*/  MOV R15, R0 ;  /* 0x00000000000f7202 */ /* 0x000fce0000000f00 */
.L_x_80:
        /* <DEDUP_REMOVED lines=15> */
.L_x_81:
        /* <DEDUP_REMOVED lines=14> */
.L_x_82:
[----:B------:R-:W-:Y:S01]  /*4e00*/  FADD R28, R14, R0 ;  /* 0x000000000e1c7221 */ /* 0x000fe20000000000 */
[----:B------:R-:W-:-:S07]  /*4e10*/  IADD3 R4, PT, PT, R4, 0x8, RZ ;  /* 0x0000000804047810 */ /* 0x000fce0007ffe0ff */
.L_x_74:
[----:B------:R-:W-:-:S09]  /*4e20*/  UISETP.NE.AND UP0, UPT, UR11, URZ, UPT ;  /* 0x000000ff0b00728c */ /* 0x000fd2000bf05270 */
[----:B------:R-:W-:Y:S05]  /*4e30*/  BRA.U !UP0, `(.L_x_55) ;  /* 0x0000000508d07547 */ /* 0x000fea000b800000 */
        /* <DEDUP_REMOVED lines=18> */
.L_x_84:
        /* <DEDUP_REMOVED lines=15> */
.L_x_85:
        /* <DEDUP_REMOVED lines=15> */
.L_x_86:
        /* <DEDUP_REMOVED lines=14> */
.L_x_87:
[----:B------:R-:W-:Y:S01]  /*5220*/  FADD R28, R14, R0 ;  /* 0x000000000e1c7221 */ /* 0x000fe20000000000 */
[----:B------:R-:W-:-:S07]  /*5230*/  IADD3 R4, PT, PT, R4, 0x4, RZ ;  /* 0x0000000404047810 */ /* 0x000fce0007ffe0ff */
.L_x_83:
[----:B------:R-:W-:-:S09]  /*5240*/  UISETP.NE.AND UP0, UPT, UR20, URZ, UPT ;  /* 0x000000ff1400728c */ /* 0x000fd2000bf05270 */
[----:B------:R-:W-:Y:S05]  /*5250*/  BRA.U !UP0, `(.L_x_55) ;  /* 0x0000000108c87547 */ /* 0x000fea000b800000 */
[----:B-1-34-:R-:W1:Y:S02]  /*5260*/  LDC.64 R14, c[0x0][0x3c0] ;  /* 0x0000f000ff0e7b82 */ /* 0x01ae640000000a00 */
[----:B-1----:R-:W-:-:S05]  /*5270*/  IMAD.WIDE.U32 R14, R4, 0x4, R14 ;  /* 0x00000004040e7825 */ /* 0x002fca00078e000e */
[----:B------:R-:W2:Y:S01]  /*5280*/  LDG.E R4, desc[UR8][R14.64] ;  /* 0x000000080e047981 */ /* 0x000ea2000c1e1900 */
[----:B0-----:R-:W0:Y:S01]  /*5290*/  MUFU.RCP R3, R8 ;  /* 0x0000000800037308 */ /* 0x001e220000001000 */
[----:B------:R-:W-:-:S04]  /*52a0*/  MOV R2, UR20 ;  /* 0x0000001400027c02 */ /* 0x000fc80008000f00 */
[----:B------:R-:W-:Y:S01]  /*52b0*/  ISETP.NE.AND P5, PT, R2, 0x1, PT ;  /* 0x000000010200780c */ /* 0x000fe20003fa5270 */
        /* <DEDUP_REMOVED lines=11> */
.L_x_88:
[----:B------:R-:W-:Y:S01]  /*5370*/  FADD R28, R28, R0 ;  /* 0x000000001c1c7221 */ /* 0x000fe20000000000 */
[----:B------:R-:W-:Y:S06]  /*5380*/  @!P5 BRA `(.L_x_55) ;  /* 0x00000000007cd947 */ /* 0x000fec0003800000 */
[----:B------:R-:W2:Y:S01]  /*5390*/  LDG.E R4, desc[UR8][R14.64+0x4] ;  /* 0x000004080e047981 */ /* 0x000ea2000c1e1900 */
[----:B------:R-:W0:Y:S01]  /*53a0*/  MUFU.RCP R3, R8 ;  /* 0x0000000800037308 */ /* 0x000e220000001000 */
        /* <DEDUP_REMOVED lines=13> */
.L_x_89:
[----:B------:R-:W-:Y:S01]  /*5480*/  FADD R28, R28, R0 ;  /* 0x000000001c1c7221 */ /* 0x000fe20000000000 */
[----:B------:R-:W-:Y:S06]  /*5490*/  @!P5 BRA `(.L_x_55) ;  /* 0x000000000038d947 */ /* 0x000fec0003800000 */
[----:B------:R-:W2:Y:S01]  /*54a0*/  LDG.E R14, desc[UR8][R14.64+0x8] ;  /* 0x000008080e0e7981 */ /* 0x000ea2000c1e1900 */
[----:B------:R-:W0:Y:S02]  /*54b0*/  MUFU.RCP R3, R8 ;  /* 0x0000000800037308 */ /* 0x000e240000001000 */
        /* <DEDUP_REMOVED lines=11> */
.L_x_90:
[----:B------:R-:W-:-:S07]  /*5570*/  FADD R28, R28, R0 ;  /* 0x000000001c1c7221 */ /* 0x000fce0000000000 */
.L_x_55:
[----:B------:R-:W2:Y:S01]  /*5580*/  LDCU UR14, c[0x0][0x394] ;  /* 0x00007280ff0e77ac */ /* 0x000ea20008000800 */
[----:B0-----:R-:W-:Y:S02]  /*5590*/  MOV R2, UR4 ;  /* 0x0000000400027c02 */ /* 0x001fe40008000f00 */
[----:B------:R-:W-:-:S05]  /*55a0*/  MOV R3, UR5 ;  /* 0x0000000500037c02 */ /* 0x000fca0008000f00 */
[----:B------:R0:W-:Y:S01]  /*55b0*/  STG.E desc[UR8][R2.64], R28 ;  /* 0x0000001c02007986 */ /* 0x0001e2000c101908 */
[----:B--2---:R-:W-:-:S09]  /*55c0*/  UISETP.GE.AND UP0, UPT, UR14, 0x1, UPT ;  /* 0x000000010e00788c */ /* 0x004fd2000bf06270 */
[----:B0-----:R-:W-:Y:S05]  /*55d0*/  BRA.U !UP0, `(.L_x_91) ;  /* 0x00000001084c7547 */ /* 0x001fea000b800000 */
[----:B------:R-:W0:Y:S02]  /*55e0*/  LDC.64 R2, c[0x0][0x3c8] ;  /* 0x0000f200ff027b82 */ /* 0x000e240000000a00 */
[----:B0-----:R-:W2:Y:S02]  /*55f0*/  LDG.E R2, desc[UR8][R2.64] ;  /* 0x0000000802027981 */ /* 0x001ea4000c1e1900 */
[----:B--2---:R-:W-:-:S13]  /*5600*/  FSETP.GT.AND P0, PT, R2, RZ, PT ;  /* 0x000000ff0200720b */ /* 0x004fda0003f04000 */
[----:B------:R-:W-:Y:S05]  /*5610*/  @P0 BRA `(.L_x_54) ;  /* 0x00000000002c0947 */ /* 0x000fea0003800000 */
[----:B-1-34-:R-:W0:Y:S01]  /*5620*/  LDC.64 R14, c[0x0][0x3c8] ;  /* 0x0000f200ff0e7b82 */ /* 0x01ae220000000a00 */
[----:B------:R-:W-:Y:S01]  /*5630*/  HFMA2 R17, -RZ, RZ, 0, 0 ;  /* 0x00000000ff117431 */ /* 0x000fe200000001ff */
[----:B------:R-:W1:Y:S01]  /*5640*/  LDCU UR14, c[0x0][0x394] ;  /* 0x00007280ff0e77ac */ /* 0x000e620008000800 */
[----:B------:R-:W-:-:S05]  /*5650*/  NOP ;  /* 0x0000000000007918 */ /* 0x000fca0000000000 */
.L_x_92:
[----:B------:R-:W-:-:S04]  /*5660*/  IADD3 R17, PT, PT, R17, 0x1, RZ ;  /* 0x0000000111117810 */ /* 0x000fc80007ffe0ff */
[----:B-1----:R-:W-:-:S13]  /*5670*/  ISETP.NE.AND P0, PT, R17, UR14, PT ;  /* 0x0000000e11007c0c */ /* 0x002fda000bf05270 */
[----:B------:R-:W-:Y:S05]  /*5680*/  @!P0 BRA `(.L_x_91) ;  /* 0x0000000000208947 */ /* 0x000fea0003800000 */
[----:B0-----:R-:W-:-:S06]  /*5690*/  IMAD.WIDE.U32 R2, R17, 0x4, R14 ;  /* 0x0000000411027825 */ /* 0x001fcc00078e000e */
[----:B------:R-:W2:Y:S02]  /*56a0*/  LDG.E R2, desc[UR8][R2.64] ;  /* 0x0000000802027981 */ /* 0x000ea4000c1e1900 */
[----:B--2---:R-:W-:-:S13]  /*56b0*/  FSETP.GT.AND P0, PT, R2, RZ, PT ;  /* 0x000000ff0200720b */ /* 0x004fda0003f04000 */
[----:B------:R-:W-:Y:S05]  /*56c0*/  @!P0 BRA `(.L_x_92) ;  /* 0xfffffffc00e48947 */ /* 0x000fea000383ffff */
.L_x_54:
[----:B------:R-:W2:Y:S01]  /*56d0*/  LDCU UR14, c[0x0][0x390] ;  /* 0x00007200ff0e77ac */ /* 0x000ea20008000800 */
[----:B------:R-:W-:-:S04]  /*56e0*/  IADD3 R5, PT, PT, R5, 0x1, RZ ;  /* 0x0000000105057810 */ /* 0x000fc80007ffe0ff */
[----:B--2---:R-:W-:-:S13]  /*56f0*/  ISETP.NE.AND P0, PT, R5, UR14, PT ;  /* 0x0000000e05007c0c */ /* 0x004fda000bf05270 */
[----:B------:R-:W-:Y:S05]  /*5700*/  @P0 BRA `(.L_x_93) ;  /* 0xffffffb800a80947 */ /* 0x000fea000383ffff */
.L_x_91:
[----:B------:R-:W-:Y:S05]  /*5710*/  BSYNC B1 ;  /* 0x0000000000017941 */ /* 0x000fea0003800000 */
.L_x_16:
[----:B------:R-:W-:Y:S05]  /*5720*/  @P6 BRA `(.L_x_94) ;  /* 0xffffffac00186947 */ /* 0x000fea000383ffff */
[----:B------:R-:W-:Y:S05]  /*5730*/  BSYNC B0 ;  /* 0x0000000000007941 */ /* 0x000fea0003800000 */
.L_x_1:
[----:B------:R-:W-:Y:S05]  /*5740*/  EXIT ;  /* 0x000000000000794d */ /* 0x000fea0003800000 */
        .weak           $__internal_0_$__cuda_sm20_sqrt_rn_f32_slowpath
        .type           $__internal_0_$__cuda_sm20_sqrt_rn_f32_slowpath,@function
        .size           $__internal_0_$__cuda_sm20_sqrt_rn_f32_slowpath,($__internal_1_$__cuda_sm3x_div_rn_noftz_f32_slowpath - $__internal_0_$__cuda_sm20_sqrt_rn_f32_slowpath)
$__internal_0_$__cuda_sm20_sqrt_rn_f32_slowpath:
[----:B------:R-:W-:-:S13]  /*5750*/  LOP3.LUT P0, RZ, R12, 0x7fffffff, RZ, 0xc0, !PT ;  /* 0x7fffffff0cff7812 */ /* 0x000fda000780c0ff */
[----:B------:R-:W-:Y:S01]  /*5760*/  @!P0 MOV R2, R12 ;  /* 0x0000000c00028202 */ /* 0x000fe20000000f00 */
[----:B------:R-:W-:Y:S06]  /*5770*/  @!P0 BRA `(.L_x_95) ;  /* 0x0000000000408947 */ /* 0x000fec0003800000 */
[----:B------:R-:W-:-:S13]  /*5780*/  FSETP.GEU.FTZ.AND P0, PT, R12, RZ, PT ;  /* 0x000000ff0c00720b */ /* 0x000fda0003f1e000 */
[----:B------:R-:W-:Y:S01]  /*5790*/  @!P0 MOV R2, 0x7fffffff ;  /* 0x7fffffff00028802 */ /* 0x000fe20000000f00 */
[----:B------:R-:W-:Y:S06]  /*57a0*/  @!P0 BRA `(.L_x_95) ;  /* 0x0000000000348947 */ /* 0x000fec0003800000 */
[----:B------:R-:W-:-:S13]  /*57b0*/  FSETP.GTU.FTZ.AND P0, PT, |R12|, +INF , PT ;  /* 0x7f8000000c00780b */ /* 0x000fda0003f1c200 */
[----:B------:R-:W-:Y:S01]  /*57c0*/  @P0 FADD.FTZ R2, R12, 1 ;  /* 0x3f8000000c020421 */ /* 0x000fe20000010000 */
[----:B------:R-:W-:Y:S06]  /*57d0*/  @P0 BRA `(.L_x_95) ;  /* 0x0000000000280947 */ /* 0x000fec0003800000 */
[----:B------:R-:W-:-:S13]  /*57e0*/  FSETP.NEU.FTZ.AND P0, PT, |R12|, +INF , PT ;  /* 0x7f8000000c00780b */ /* 0x000fda0003f1d200 */
[----:B------:R-:W-:-:S04]  /*57f0*/  @P0 FFMA R4, R12, 1.84467440737095516160e+19, RZ ;  /* 0x5f8000000c040823 */ /* 0x000fc800000000ff */
[----:B------:R-:W0:Y:S02]  /*5800*/  @P0 MUFU.RSQ R15, R4 ;  /* 0x00000004000f0308 */ /* 0x000e240000001400 */
[----:B0-----:R-:W-:Y:S01]  /*5810*/  @P0 FMUL.FTZ R17, R4, R15 ;  /* 0x0000000f04110220 */ /* 0x001fe20000410000 */
[----:B------:R-:W-:-:S03]  /*5820*/  @P0 FMUL.FTZ R15, R15, 0.5 ;  /* 0x3f0000000f0f0820 */ /* 0x000fc60000410000 */
[----:B------:R-:W-:-:S04]  /*5830*/  @P0 FADD.FTZ R2, -R17, -RZ ;  /* 0x800000ff11020221 */ /* 0x000fc80000010100 */
[----:B------:R-:W-:Y:S01]  /*5840*/  @P0 FFMA R14, R17, R2, R4 ;  /* 0x00000002110e0223 */ /* 0x000fe20000000004 */
[----:B------:R-:W-:-:S03]  /*5850*/  @!P0 MOV R2, R12 ;  /* 0x0000000c00028202 */ /* 0x000fc60000000f00 */
[----:B------:R-:W-:-:S04]  /*5860*/  @P0 FFMA R14, R14, R15, R17 ;  /* 0x0000000f0e0e0223 */ /* 0x000fc80000000011 */
[----:B------:R-:W-:-:S07]  /*5870*/  @P0 FMUL.FTZ R2, R14, 2.3283064365386962891e-10 ;  /* 0x2f8000000e020820 */ /* 0x000fce0000410000 */
.L_x_95:
[----:B------:R-:W-:Y:S01]  /*5880*/  HFMA2 R15, -RZ, RZ, 0, 0 ;  /* 0x00000000ff0f7431 */ /* 0x000fe200000001ff */
[----:B------:R-:W-:-:S04]  /*5890*/  MOV R14, R16 ;  /* 0x00000010000e7202 */ /* 0x000fc80000000f00 */
[----:B------:R-:W-:Y:S05]  /*58a0*/  RET.REL.NODEC R14 `(_Z6kmeansP17curandStateXORWOWiiiiPfiS1_PiS1_S1_S1_S1_) ;  /* 0xffffffa40ed47950 */ /* 0x000fea0003c3ffff */
        .weak           $__internal_1_$__cuda_sm3x_div_rn_noftz_f32_slowpath
        .type           $__internal_1_$__cuda_sm3x_div_rn_noftz_f32_slowpath,@function
        .size           $__internal_1_$__cuda_sm3x_div_rn_noftz_f32_slowpath,(.L_x_118 - $__internal_1_$__cuda_sm3x_div_rn_noftz_f32_slowpath)
$__internal_1_$__cuda_sm3x_div_rn_noftz_f32_slowpath:
[----:B------:R-:W-:Y:S01]  /*58b0*/  SHF.R.U32.HI R24, RZ, 0x17, R0 ;  /* 0x00000017ff187819 */ /* 0x000fe20000011600 */
[----:B------:R-:W-:Y:S01]  /*58c0*/  BSSY B4, `(.L_x_96) ;  /* 0x0000063000047945 */ /* 0x000fe20003800000 */
[----:B------:R-:W-:Y:S02]  /*58d0*/  SHF.R.U32.HI R26, RZ, 0x17, R3 ;  /* 0x00000017ff1a7819 */ /* 0x000fe40000011603 */
[----:B------:R-:W-:Y:S02]  /*58e0*/  LOP3.LUT R24, R24, 0xff, RZ, 0xc0, !PT ;  /* 0x000000ff18187812 */ /* 0x000fe400078ec0ff */
[----:B------:R-:W-:Y:S02]  /*58f0*/  LOP3.LUT R26, R26, 0xff, RZ, 0xc0, !PT ;  /* 0x000000ff1a1a7812 */ /* 0x000fe400078ec0ff */
[----:B------:R-:W-:Y:S02]  /*5900*/  IADD3 R25, PT, PT, R24, -0x1, RZ ;  /* 0xffffffff18197810 */ /* 0x000fe40007ffe0ff */
[----:B------:R-:W-:-:S02]  /*5910*/  IADD3 R27, PT, PT, R26, -0x1, RZ ;  /* 0xffffffff1a1b7810 */ /* 0x000fc40007ffe0ff */
[----:B------:R-:W-:-:S04]  /*5920*/  ISETP.GT.U32.AND P0, PT, R25, 0xfd, PT ;  /* 0x000000fd1900780c */ /* 0x000fc80003f04070 */
[----:B------:R-:W-:-:S13]  /*5930*/  ISETP.GT.U32.OR P0, PT, R27, 0xfd, P0 ;  /* 0x000000fd1b00780c */ /* 0x000fda0000704470 */
[----:B------:R-:W-:Y:S01]  /*5940*/  @!P0 MOV R2, RZ ;  /* 0x000000ff00028202 */ /* 0x000fe20000000f00 */
[----:B------:R-:W-:Y:S06]  /*5950*/  @!P0 BRA `(.L_x_97) ;  /* 0x00000000005c8947 */ /* 0x000fec0003800000 */
[----:B------:R-:W-:Y:S02]  /*5960*/  FSETP.GTU.FTZ.AND P0, PT, |R3|, +INF , PT ;  /* 0x7f8000000300780b */ /* 0x000fe40003f1c200 */
[----:B------:R-:W-:-:S04]  /*5970*/  FSETP.GTU.FTZ.AND P2, PT, |R0|, +INF , PT ;  /* 0x7f8000000000780b */ /* 0x000fc80003f5c200 */
[----:B------:R-:W-:-:S13]  /*5980*/  PLOP3.LUT P0, PT, P0, P2, PT, 0xf8, 0x8f ;  /* 0x00000000008f781c */ /* 0x000fda0000705f70 */
[----:B------:R-:W-:Y:S05]  /*5990*/  @P0 BRA `(.L_x_98) ;  /* 0x0000000400500947 */ /* 0x000fea0003800000 */
[----:B------:R-:W-:-:S13]  /*59a0*/  LOP3.LUT P0, RZ, R0, 0x7fffffff, R3, 0xc8, !PT ;  /* 0x7fffffff00ff7812 */ /* 0x000fda000780c803 */
[----:B------:R-:W-:Y:S05]  /*59b0*/  @!P0 BRA `(.L_x_99) ;  /* 0x0000000400408947 */ /* 0x000fea0003800000 */
[C---:B------:R-:W-:Y:S02]  /*59c0*/  FSETP.NEU.FTZ.AND P0, PT, |R3|.reuse, +INF , PT ;  /* 0x7f8000000300780b */ /* 0x040fe40003f1d200 */
[----:B------:R-:W-:Y:S02]  /*59d0*/  FSETP.NEU.FTZ.AND P3, PT, |R0|, +INF , PT ;  /* 0x7f8000000000780b */ /* 0x000fe40003f7d200 */
[----:B------:R-:W-:-:S11]  /*59e0*/  FSETP.NEU.FTZ.AND P2, PT, |R3|, +INF , PT ;  /* 0x7f8000000300780b */ /* 0x000fd60003f5d200 */
[----:B------:R-:W-:Y:S05]  /*59f0*/  @!P3 BRA !P0, `(.L_x_99) ;  /* 0x000000040030b947 */ /* 0x000fea0004000000 */
[----:B------:R-:W-:-:S04]  /*5a00*/  LOP3.LUT P0, RZ, R3, 0x7fffffff, RZ, 0xc0, !PT ;  /* 0x7fffffff03ff7812 */ /* 0x000fc8000780c0ff */
[----:B------:R-:W-:-:S13]  /*5a10*/  PLOP3.LUT P0, PT, P3, P0, PT, 0x2f, 0xf2 ;  /* 0x0000000000f2781c */ /* 0x000fda0001f00577 */
[----:B------:R-:W-:Y:S05]  /*5a20*/  @P0 BRA `(.L_x_100) ;  /* 0x00000004001c0947 */ /* 0x000fea0003800000 */
[----:B------:R-:W-:-:S04]  /*5a30*/  LOP3.LUT P0, RZ, R0, 0x7fffffff, RZ, 0xc0, !PT ;  /* 0x7fffffff00ff7812 */ /* 0x000fc8000780c0ff */
[----:B------:R-:W-:-:S13]  /*5a40*/  PLOP3.LUT P2, PT, P2, P0, PT, 0x2f, 0xf2 ;  /* 0x0000000000f2781c */ /* 0x000fda0001740577 */
[----:B------:R-:W-:Y:S05]  /*5a50*/  @P2 BRA `(.L_x_101) ;  /* 0x0000000400042947 */ /* 0x000fea0003800000 */
[----:B------:R-:W-:Y:S02]  /*5a60*/  ISETP.GE.AND P0, PT, R27, RZ, PT ;  /* 0x000000ff1b00720c */ /* 0x000fe40003f06270 */
[----:B------:R-:W-:-:S11]  /*5a70*/  ISETP.GE.AND P2, PT, R25, RZ, PT ;  /* 0x000000ff1900720c */ /* 0x000fd60003f46270 */
[----:B------:R-:W-:Y:S01]  /*5a80*/  @P0 MOV R2, RZ ;  /* 0x000000ff00020202 */ /* 0x000fe20000000f00 */
[----:B------:R-:W-:Y:S01]  /*5a90*/  @!P0 FFMA R3, R3, 1.84467440737095516160e+19, RZ ;  /* 0x5f80000003038823 */ /* 0x000fe200000000ff */
[----:B------:R-:W-:Y:S01]  /*5aa0*/  @!P0 MOV R2, 0xffffffc0 ;  /* 0xffffffc000028802 */ /* 0x000fe20000000f00 */
[----:B------:R-:W-:-:S03]  /*5ab0*/  @!P2 FFMA R0, R0, 1.84467440737095516160e+19, RZ ;  /* 0x5f8000000000a823 */ /* 0x000fc600000000ff */
[----:B------:R-:W-:-:S07]  /*5ac0*/  @!P2 IADD3 R2, PT, PT, R2, 0x40, RZ ;  /* 0x000000400202a810 */ /* 0x000fce0007ffe0ff */
.L_x_97:
[----:B------:R-:W-:Y:S01]  /*5ad0*/  LEA R29, R24, 0xc0800000, 0x17 ;  /* 0xc0800000181d7811 */ /* 0x000fe200078eb8ff */
[----:B------:R-:W-:Y:S03]  /*5ae0*/  BSSY B5, `(.L_x_102) ;  /* 0x0000036000057945 */ /* 0x000fe60003800000 */
[----:B------:R-:W-:Y:S02]  /*5af0*/  IADD3 R29, PT, PT, -R29, R0, RZ ;  /* 0x000000001d1d7210 */ /* 0x000fe40007ffe1ff */
[----:B------:R-:W-:Y:S02]  /*5b00*/  IADD3 R0, PT, PT, R26, -0x7f, RZ ;  /* 0xffffff811a007810 */ /* 0x000fe40007ffe0ff */
[----:B------:R-:W0:Y:S01]  /*5b10*/  MUFU.RCP R27, R29 ;  /* 0x0000001d001b7308 */ /* 0x000e220000001000 */
[----:B------:R-:W-:Y:S02]  /*5b20*/  FADD.FTZ R26, -R29, -RZ ;  /* 0x800000ff1d1a7221 */ /* 0x000fe40000010100 */
[C---:B------:R-:W-:Y:S01]  /*5b30*/  IMAD R25, R0.reuse, -0x800000, R3 ;  /* 0xff80000000197824 */ /* 0x040fe200078e0203 */
[----:B------:R-:W-:Y:S01]  /*5b40*/  IADD3 R3, PT, PT, R0, 0x7f, -R24 ;  /* 0x0000007f00037810 */ /* 0x000fe20007ffe818 */
[----:B0-----:R-:W-:-:S04]  /*5b50*/  FFMA R0, R27, R26, 1 ;  /* 0x3f8000001b007423 */ /* 0x001fc8000000001a */
[----:B------:R-:W-:Y:S01]  /*5b60*/  FFMA R0, R27, R0, R27 ;  /* 0x000000001b007223 */ /* 0x000fe2000000001b */
[----:B------:R-:W-:-:S03]  /*5b70*/  IADD3 R27, PT, PT, R3, R2, RZ ;  /* 0x00000002031b7210 */ /* 0x000fc60007ffe0ff */
[----:B------:R-:W-:-:S04]  /*5b80*/  FFMA R31, R25, R0, RZ ;  /* 0x00000000191f7223 */ /* 0x000fc800000000ff */
[----:B------:R-:W-:-:S04]  /*5b90*/  FFMA R3, R26, R31, R25 ;  /* 0x0000001f1a037223 */ /* 0x000fc80000000019 */
[----:B------:R-:W-:-:S04]  /*5ba0*/  FFMA R3, R0, R3, R31 ;  /* 0x0000000300037223 */ /* 0x000fc8000000001f */
[----:B------:R-:W-:-:S04]  /*5bb0*/  FFMA R2, R26, R3, R25 ;  /* 0x000000031a027223 */ /* 0x000fc80000000019 */
[----:B------:R-:W-:-:S05]  /*5bc0*/  FFMA R24, R0, R2, R3 ;  /* 0x0000000200187223 */ /* 0x000fca0000000003 */
[----:B------:R-:W-:-:S04]  /*5bd0*/  SHF.R.U32.HI R26, RZ, 0x17, R24 ;  /* 0x00000017ff1a7819 */ /* 0x000fc80000011618 */
[----:B------:R-:W-:-:S04]  /*5be0*/  LOP3.LUT R26, R26, 0xff, RZ, 0xc0, !PT ;  /* 0x000000ff1a1a7812 */ /* 0x000fc800078ec0ff */
[----:B------:R-:W-:-:S04]  /*5bf0*/  IADD3 R25, PT, PT, R26, R27, RZ ;  /* 0x0000001b1a197210 */ /* 0x000fc80007ffe0ff */
[----:B------:R-:W-:-:S04]  /*5c00*/  IADD3 R26, PT, PT, R25, -0x1, RZ ;  /* 0xffffffff191a7810 */ /* 0x000fc80007ffe0ff */
[----:B------:R-:W-:-:S13]  /*5c10*/  ISETP.GE.U32.AND P0, PT, R26, 0xfe, PT ;  /* 0x000000fe1a00780c */ /* 0x000fda0003f06070 */
[----:B------:R-:W-:Y:S05]  /*5c20*/  @!P0 BRA `(.L_x_103) ;  /* 0x0000000000808947 */ /* 0x000fea0003800000 */
[----:B------:R-:W-:-:S13]  /*5c30*/  ISETP.GT.AND P0, PT, R25, 0xfe, PT ;  /* 0x000000fe1900780c */ /* 0x000fda0003f04270 */
[----:B------:R-:W-:Y:S05]  /*5c40*/  @P0 BRA `(.L_x_104) ;  /* 0x00000000006c0947 */ /* 0x000fea0003800000 */
[----:B------:R-:W-:-:S13]  /*5c50*/  ISETP.GE.AND P0, PT, R25, 0x1, PT ;  /* 0x000000011900780c */ /* 0x000fda0003f06270 */
[----:B------:R-:W-:Y:S05]  /*5c60*/  @P0 BRA `(.L_x_105) ;  /* 0x0000000000740947 */ /* 0x000fea0003800000 */
[----:B------:R-:W-:Y:S02]  /*5c70*/  ISETP.GE.AND P0, PT, R25, -0x18, PT ;  /* 0xffffffe81900780c */ /* 0x000fe40003f06270 */
[----:B------:R-:W-:-:S11]  /*5c80*/  LOP3.LUT R24, R24, 0x80000000, RZ, 0xc0, !PT ;  /* 0x8000000018187812 */ /* 0x000fd600078ec0ff */
[----:B------:R-:W-:Y:S05]  /*5c90*/  @!P0 BRA `(.L_x_105) ;  /* 0x0000000000688947 */ /* 0x000fea0003800000 */
[CCC-:B------:R-:W-:Y:S01]  /*5ca0*/  FFMA.RP R26, R0.reuse, R2.reuse, R3.reuse ;  /* 0x00000002001a7223 */ /* 0x1c0fe20000008003 */
[CCC-:B------:R-:W-:Y:S01]  /*5cb0*/  FFMA.RM R27, R0.reuse, R2.reuse, R3.reuse ;  /* 0x00000002001b7223 */ /* 0x1c0fe20000004003 */
[----:B------:R-:W-:Y:S01]  /*5cc0*/  FFMA.RZ R0, R0, R2, R3 ;  /* 0x0000000200007223 */ /* 0x000fe2000000c003 */
[C---:B------:R-:W-:Y:S02]  /*5cd0*/  IADD3 R2, PT, PT, R25.reuse, 0x20, RZ ;  /* 0x0000002019027810 */ /* 0x040fe40007ffe0ff */
[C---:B------:R-:W-:Y:S02]  /*5ce0*/  ISETP.NE.AND P3, PT, R25.reuse, RZ, PT ;  /* 0x000000ff1900720c */ /* 0x040fe40003f65270 */
[----:B------:R-:W-:Y:S02]  /*5cf0*/  LOP3.LUT R0, R0, 0x7fffff, RZ, 0xc0, !PT ;  /* 0x007fffff00007812 */ /* 0x000fe400078ec0ff */
[----:B------:R-:W-:Y:S02]  /*5d00*/  ISETP.NE.AND P2, PT, R25, RZ, PT ;  /* 0x000000ff1900720c */ /* 0x000fe40003f45270 */
[----:B------:R-:W-:-:S02]  /*5d10*/  LOP3.LUT R3, R0, 0x800000, RZ, 0xfc, !PT ;  /* 0x0080000000037812 */ /* 0x000fc400078efcff */
[----:B------:R-:W-:Y:S02]  /*5d20*/  IADD3 R25, PT, PT, -R25, RZ, RZ ;  /* 0x000000ff19197210 */ /* 0x000fe40007ffe1ff */
[----:B------:R-:W-:Y:S02]  /*5d30*/  SHF.L.U32 R2, R3, R2, RZ ;  /* 0x0000000203027219 */ /* 0x000fe400000006ff */
[----:B------:R-:W-:Y:S02]  /*5d40*/  FSETP.NEU.FTZ.AND P0, PT, R26, R27, PT ;  /* 0x0000001b1a00720b */ /* 0x000fe40003f1d000 */
[----:B------:R-:W-:Y:S02]  /*5d50*/  SEL R0, R25, RZ, P3 ;  /* 0x000000ff19007207 */ /* 0x000fe40001800000 */
[----:B------:R-:W-:Y:S02]  /*5d60*/  ISETP.NE.AND P2, PT, R2, RZ, P2 ;  /* 0x000000ff0200720c */ /* 0x000fe40001745270 */
[----:B------:R-:W-:-:S02]  /*5d70*/  SHF.R.U32.HI R3, RZ, R0, R3 ;  /* 0x00000000ff037219 */ /* 0x000fc40000011603 */
[----:B------:R-:W-:Y:S02]  /*5d80*/  PLOP3.LUT P0, PT, P0, P2, PT, 0xf8, 0x8f ;  /* 0x00000000008f781c */ /* 0x000fe40000705f70 */
[----:B------:R-:W-:Y:S02]  /*5d90*/  SHF.R.U32.HI R2, RZ, 0x1, R3 ;  /* 0x00000001ff027819 */ /* 0x000fe40000011603 */
[----:B------:R-:W-:-:S04]  /*5da0*/  SEL R25, RZ, 0x1, !P0 ;  /* 0x00000001ff197807 */ /* 0x000fc80004000000 */
[----:B------:R-:W-:-:S04]  /*5db0*/  LOP3.LUT R0, R25, 0x1, R2, 0xf8, !PT ;  /* 0x0000000119007812 */ /* 0x000fc800078ef802 */
[----:B------:R-:W-:-:S04]  /*5dc0*/  LOP3.LUT R3, R0, R3, RZ, 0xc0, !PT ;  /* 0x0000000300037212 */ /* 0x000fc800078ec0ff */
[----:B------:R-:W-:-:S04]  /*5dd0*/  IADD3 R3, PT, PT, R2, R3, RZ ;  /* 0x0000000302037210 */ /* 0x000fc80007ffe0ff */
[----:B------:R-:W-:Y:S01]  /*5de0*/  LOP3.LUT R24, R3, R24, RZ, 0xfc, !PT ;  /* 0x0000001803187212 */ /* 0x000fe200078efcff */
[----:B------:R-:W-:Y:S06]  /*5df0*/  BRA `(.L_x_105) ;  /* 0x0000000000107947 */ /* 0x000fec0003800000 */
.L_x_104:
[----:B------:R-:W-:-:S04]  /*5e00*/  LOP3.LUT R24, R24, 0x80000000, RZ, 0xc0, !PT ;  /* 0x8000000018187812 */ /* 0x000fc800078ec0ff */
[----:B------:R-:W-:Y:S01]  /*5e10*/  LOP3.LUT R24, R24, 0x7f800000, RZ, 0xfc, !PT ;  /* 0x7f80000018187812 */ /* 0x000fe200078efcff */
[----:B------:R-:W-:Y:S06]  /*5e20*/  BRA `(.L_x_105) ;  /* 0x0000000000047947 */ /* 0x000fec0003800000 */
.L_x_103:
[----:B------:R-:W-:-:S07]  /*5e30*/  LEA R24, R27, R24, 0x17 ;  /* 0x000000181b187211 */ /* 0x000fce00078eb8ff */
.L_x_105:
[----:B------:R-:W-:Y:S05]  /*5e40*/  BSYNC B5 ;  /* 0x0000000000057941 */ /* 0x000fea0003800000 */
.L_x_102:
[----:B------:R-:W-:Y:S01]  /*5e50*/  MOV R0, R24 ;  /* 0x0000001800007202 */ /* 0x000fe20000000f00 */
[----:B------:R-:W-:Y:S06]  /*5e60*/  BRA `(.L_x_106) ;  /* 0x0000000000207947 */ /* 0x000fec0003800000 */
.L_x_101:
[----:B------:R-:W-:-:S04]  /*5e70*/  LOP3.LUT R0, R0, 0x80000000, R3, 0x48, !PT ;  /* 0x8000000000007812 */ /* 0x000fc800078e4803 */
[----:B------:R-:W-:Y:S01]  /*5e80*/  LOP3.LUT R0, R0, 0x7f800000, RZ, 0xfc, !PT ;  /* 0x7f80000000007812 */ /* 0x000fe200078efcff */
[----:B------:R-:W-:Y:S06]  /*5e90*/  BRA `(.L_x_106) ;  /* 0x0000000000147947 */ /* 0x000fec0003800000 */
.L_x_100:
[----:B------:R-:W-:Y:S01]  /*5ea0*/  LOP3.LUT R0, R0, 0x80000000, R3, 0x48, !PT ;  /* 0x8000000000007812 */ /* 0x000fe200078e4803 */
[----:B------:R-:W-:Y:S06]  /*5eb0*/  BRA `(.L_x_106) ;  /* 0x00000000000c7947 */ /* 0x000fec0003800000 */
.L_x_99:
[----:B------:R-:W0:Y:S01]  /*5ec0*/  MUFU.RSQ R0, -QNAN ;  /* 0xffc0000000007908 */ /* 0x000e220000001400 */
[----:B------:R-:W-:Y:S05]  /*5ed0*/  BRA `(.L_x_106) ;  /* 0x0000000000047947 */ /* 0x000fea0003800000 */
.L_x_98:
[----:B------:R-:W-:-:S07]  /*5ee0*/  FADD.FTZ R0, R3, R0 ;  /* 0x0000000003007221 */ /* 0x000fce0000010000 */
.L_x_106:
[----:B------:R-:W-:Y:S05]  /*5ef0*/  BSYNC B4 ;  /* 0x0000000000047941 */ /* 0x000fea0003800000 */
.L_x_96:
[----:B------:R-:W-:Y:S01]  /*5f00*/  HFMA2 R3, -RZ, RZ, 0, 0 ;  /* 0x00000000ff037431 */ /* 0x000fe200000001ff */
[----:B------:R-:W-:-:S04]  /*5f10*/  MOV R2, R12 ;  /* 0x0000000c00027202 */ /* 0x000fc80000000f00 */
[----:B0-----:R-:W-:Y:S05]  /*5f20*/  RET.REL.NODEC R2 `(_Z6kmeansP17curandStateXORWOWiiiiPfiS1_PiS1_S1_S1_S1_) ;  /* 0xffffffa002347950 */ /* 0x001fea0003c3ffff */
.L_x_107:
[----:B------:R-:W-:-:S00]  /*5f30*/  BRA `(.L_x_107) ;  /* 0xfffffffc00fc7947 */ /* 0x000fc0000383ffff */
[----:B------:R-:W-:-:S00]  /*5f40*/  NOP ;  /* 0x0000000000007918 */ /* 0x000fc00000000000 */
        /* <DEDUP_REMOVED lines=11> */
.L_x_118:


//--------------------- .text._Z11setupKernelP17curandStateXORWOW --------------------------
	.section	.text._Z11setupKernelP17curandStateXORWOW,"ax",@progbits
	.align	128
        .global         _Z11setupKernelP17curandStateXORWOW
        .type           _Z11setupKernelP17curandStateXORWOW,@function
        .size           _Z11setupKernelP17curandStateXORWOW,(.L_x_120 - _Z11setupKernelP17curandStateXORWOW)
        .other          _Z11setupKernelP17curandStateXORWOW,@"STO_CUDA_ENTRY STV_DEFAULT"
_Z11setupKernelP17curandStateXORWOW:
.text._Z11setupKernelP17curandStateXORWOW:
[----:B------:R-:W-:Y:S01]  /*0000*/  LDC R1, c[0x0][0x37c] ;  /* 0x0000df00ff017b82 */ /* 0x000fe20000000800 */
[----:B------:R-:W0:Y:S07]  /*0010*/  S2R R13, SR_TID.X ;  /* 0x00000000000d7919 */ /* 0x000e2e0000002100 */
[----:B------:R-:W1:Y:S01]  /*0020*/  LDC.64 R6, c[0x0][0x380] ;  /* 0x0000e000ff067b82 */ /* 0x000e620000000a00 */
[----:B------:R-:W0:Y:S01]  /*0030*/  LDCU UR6, c[0x0][0x360] ;  /* 0x00006c00ff0677ac */ /* 0x000e220008000800 */
[----:B------:R-:W-:Y:S01]  /*0040*/  IMAD.MOV.U32 R2, RZ, RZ, 0x3198c20f ;  /* 0x3198c20fff027424 */ /* 0x000fe200078e00ff */
[----:B------:R-:W0:Y:S01]  /*0050*/  S2R R0, SR_CTAID.X ;  /* 0x0000000000007919 */ /* 0x000e220000002500 */
[----:B------:R-:W-:Y:S01]  /*0060*/  IMAD.MOV.U32 R3, RZ, RZ, 0x5efdb30c ;  /* 0x5efdb30cff037424 */ /* 0x000fe200078e00ff */
[----:B------:R-:W2:Y:S01]  /*0070*/  LDCU.64 UR4, c[0x0][0x358] ;  /* 0x00006b00ff0477ac */ /* 0x000ea20008000a00 */
[----:B------:R-:W-:Y:S01]  /*0080*/  IMAD.MOV.U32 R4, RZ, RZ, 0x423bb012 ;  /* 0x423bb012ff047424 */ /* 0x000fe200078e00ff */
[----:B------:R-:W-:Y:S01]  /*0090*/  BSSY.RECONVERGENT B0, `(.L_x_108) ;  /* 0x00000db000007945 */ /* 0x000fe20003800200 */
[----:B------:R-:W-:-:S02]  /*00a0*/  IMAD.MOV.U32 R5, RZ, RZ, -0x75bd8fc ;  /* 0xf8a42704ff057424 */ /* 0x000fc400078e00ff */
[----:B------:R-:W-:Y:S02]  /*00b0*/  IMAD.MOV.U32 R8, RZ, RZ, -0x23270784 ;  /* 0xdcd8f87cff087424 */ /* 0x000fe400078e00ff */
[----:B------:R-:W-:Y:S02]  /*00c0*/  IMAD.MOV.U32 R9, RZ, RZ, 0x57fa2510 ;  /* 0x57fa2510ff097424 */ /* 0x000fe400078e00ff */
[----:B0-----:R-:W-:-:S04]  /*00d0*/  IMAD R13, R0, UR6, R13 ;  /* 0x00000006000d7c24 */ /* 0x001fc8000f8e020d */
[C---:B-1----:R-:W-:Y:S01]  /*00e0*/  IMAD.WIDE R6, R13.reuse, 0x30, R6 ;  /* 0x000000300d067825 */ /* 0x042fe200078e0206 */
[----:B------:R-:W-:-:S04]  /*00f0*/  ISETP.NE.AND P0, PT, R13, RZ, PT ;  /* 0x000000ff0d00720c */ /* 0x000fc80003f05270 */
[----:B--2---:R0:W-:Y:S04]  /*0100*/  STG.E.64 desc[UR4][R6.64], R2 ;  /* 0x0000000206007986 */ /* 0x0041e8000c101b04 */
[----:B------:R0:W-:Y:S04]  /*0110*/  STG.E.64 desc[UR4][R6.64+0x8], R4 ;  /* 0x0000080406007986 */ /* 0x0001e8000c101b04 */
[----:B------:R0:W-:Y:S01]  /*0120*/  STG.E.64 desc[UR4][R6.64+0x10], R8 ;  /* 0x0000100806007986 */ /* 0x0001e2000c101b04 */
[----:B------:R-:W-:Y:S05]  /*0130*/  @!P0 BRA `(.L_x_109) ;  /* 0x0000000c00408947 */ /* 0x000fea0003800000 */
[----:B------:R-:W-:Y:S01]  /*0140*/  SHF.R.S32.HI R0, RZ, 0x1f, R13 ;  /* 0x0000001fff007819 */ /* 0x000fe2000001140d */
[----:B------:R-:W-:-:S07]  /*0150*/  IMAD.MOV.U32 R12, RZ, RZ, RZ ;  /* 0x000000ffff0c7224 */ /* 0x000fce00078e00ff */
.L_x_115:
[----:B0-----:R-:W-:Y:S01]  /*0160*/  LOP3.LUT R2, R13, 0x3, RZ, 0xc0, !PT ;  /* 0x000000030d027812 */ /* 0x001fe200078ec0ff */
[----:B------:R-:W-:Y:S03]  /*0170*/  BSSY.RECONVERGENT B1, `(.L_x_110) ;  /* 0x00000c6000017945 */ /* 0x000fe60003800200 */
[----:B------:R-:W-:-:S04]  /*0180*/  ISETP.NE.U32.AND P0, PT, R2, RZ, PT ;  /* 0x000000ff0200720c */ /* 0x000fc80003f05070 */
[----:B------:R-:W-:-:S13]  /*0190*/  ISETP.NE.AND.EX P0, PT, RZ, RZ, PT, P0 ;  /* 0x000000ffff00720c */ /* 0x000fda0003f05300 */
[----:B------:R-:W-:Y:S05]  /*01a0*/  @!P0 BRA `(.L_x_111) ;  /* 0x0000000c00088947 */ /* 0x000fea0003800000 */
[----:B------:R-:W0:Y:S01]  /*01b0*/  LDC.64 R8, c[0x4][RZ] ;  /* 0x01000000ff087b82 */ /* 0x000e220000000a00 */
[----:B------:R-:W-:Y:S02]  /*01c0*/  IMAD.MOV.U32 R14, RZ, RZ, RZ ;  /* 0x000000ffff0e7224 */ /* 0x000fe400078e00ff */
[----:B0-----:R-:W-:-:S07]  /*01d0*/  IMAD.WIDE.U32 R8, R12, 0xc80, R8 ;  /* 0x00000c800c087825 */ /* 0x001fce00078e0008 */
.L_x_114:
[----:B0-----:R-:W-:Y:S01]  /*01e0*/  IMAD.MOV.U32 R15, RZ, RZ, RZ ;  /* 0x000000ffff0f7224 */ /* 0x001fe200078e00ff */
[----:B------:R-:W-:Y:S01]  /*01f0*/  CS2R R2, SRZ ;  /* 0x0000000000027805 */ /* 0x000fe2000001ff00 */
[----:B------:R-:W-:Y:S01]  /*0200*/  IMAD.MOV.U32 R17, RZ, RZ, RZ ;  /* 0x000000ffff117224 */ /* 0x000fe200078e00ff */
[----:B------:R-:W-:-:S07]  /*0210*/  CS2R R4, SRZ ;  /* 0x0000000000047805 */ /* 0x000fce000001ff00 */
.L_x_113:
[----:B------:R-:W-:-:S05]  /*0220*/  IMAD.WIDE.U32 R10, R17, 0x4, R6 ;  /* 0x00000004110a7825 */ /* 0x000fca00078e0006 */
[----:B------:R0:W5:Y:S01]  /*0230*/  LDG.E R16, desc[UR4][R10.64+0x4] ;  /* 0x000004040a107981 */ /* 0x000162000c1e1900 */
[----:B------:R-:W-:-:S07]  /*0240*/  IMAD.MOV.U32 R19, RZ, RZ, RZ ;  /* 0x000000ffff137224 */ /* 0x000fce00078e00ff */
.L_x_112:
[----:B-----5:R-:W-:Y:S01]  /*0250*/  SHF.R.U32.HI R24, RZ, R19, R16 ;  /* 0x00000013ff187219 */ /* 0x020fe20000011610 */
[----:B0-----:R-:W-:-:S03]  /*0260*/  IMAD.SHL.U32 R10, R17, 0x20, RZ ;  /* 0x00000020110a7824 */ /* 0x001fc600078e00ff */
[----:B------:R-:W-:Y:S01]  /*0270*/  LOP3.LUT R11, R24, 0x1, RZ, 0xc0, !PT ;  /* 0x00000001180b7812 */ /* 0x000fe200078ec0ff */
[----:B------:R-:W-:-:S03]  /*0280*/  IMAD.IADD R10, R10, 0x1, R19 ;  /* 0x000000010a0a7824 */ /* 0x000fc600078e0213 */
[----:B------:R-:W-:Y:S01]  /*0290*/  ISETP.NE.U32.AND P0, PT, R11, 0x1, PT ;  /* 0x000000010b00780c */ /* 0x000fe20003f05070 */
[----:B------:R-:W-:-:S03]  /*02a0*/  IMAD R11, R10, 0x5, RZ ;  /* 0x000000050a0b7824 */ /* 0x000fc600078e02ff */
[----:B------:R-:W-:Y:S01]  /*02b0*/  R2P PR, R24, 0x7e ;  /* 0x0000007e18007804 */ /* 0x000fe20000000000 */
[----:B------:R-:W-:-:S08]  /*02c0*/  IMAD.WIDE.U32 R10, R11, 0x4, R8 ;  /* 0x000000040b0a7825 */ /* 0x000fd000078e0008 */
[----:B------:R-:W2:Y:S04]  /*02d0*/  @!P0 LDG.E R18, desc[UR4][R10.64] ;  /* 0x000000040a128981 */ /* 0x000ea8000c1e1900 */
[----:B------:R-:W3:Y:S04]  /*02e0*/  @!P0 LDG.E R20, desc[UR4][R10.64+0x10] ;  /* 0x000010040a148981 */ /* 0x000ee8000c1e1900 */
[----:B------:R-:W4:Y:S04]  /*02f0*/  @P1 LDG.E R22, desc[UR4][R10.64+0x14] ;  /* 0x000014040a161981 */ /* 0x000f28000c1e1900 */
[----:B------:R-:W4:Y:S04]  /*0300*/  @P2 LDG.E R26, desc[UR4][R10.64+0x28] ;  /* 0x000028040a1a2981 */ /* 0x000f28000c1e1900 */
[----:B------:R-:W4:Y:S04]  /*0310*/  @!P0 LDG.E R21, desc[UR4][R10.64+0x4] ;  /* 0x000004040a158981 */ /* 0x000f28000c1e1900 */
[----:B------:R-:W4:Y:S04]  /*0320*/  @!P0 LDG.E R23, desc[UR4][R10.64+0xc] ;  /* 0x00000c040a178981 */ /* 0x000f28000c1e1900 */
[----:B------:R-:W4:Y:S04]  /*0330*/  @P1 LDG.E R25, desc[UR4][R10.64+0x18] ;  /* 0x000018040a191981 */ /* 0x000f28000c1e1900 */
[----:B------:R-:W4:Y:S04]  /*0340*/  @P3 LDG.E R28, desc[UR4][R10.64+0x3c] ;  /* 0x00003c040a1c3981 */ /* 0x000f28000c1e1900 */
[----:B------:R-:W4:Y:S01]  /*0350*/  @P6 LDG.E R27, desc[UR4][R10.64+0x7c] ;  /* 0x00007c040a1b6981 */ /* 0x000f22000c1e1900 */
[----:B--2---:R-:W-:-:S03]  /*0360*/  @!P0 LOP3.LUT R15, R15, R18, RZ, 0x3c, !PT ;  /* 0x000000120f0f8212 */ /* 0x004fc600078e3cff */
[----:B------:R-:W2:Y:S01]  /*0370*/  @!P0 LDG.E R18, desc[UR4][R10.64+0x8] ;  /* 0x000008040a128981 */ /* 0x000ea2000c1e1900 */
[----:B---3--:R-:W-:-:S03]  /*0380*/  @!P0 LOP3.LUT R3, R3, R20, RZ, 0x3c, !PT ;  /* 0x0000001403038212 */ /* 0x008fc600078e3cff */
[----:B------:R-:W3:Y:S01]  /*0390*/  @P1 LDG.E R20, desc[UR4][R10.64+0x24] ;  /* 0x000024040a141981 */ /* 0x000ee2000c1e1900 */
[----:B----4-:R-:W-:-:S03]  /*03a0*/  @P1 LOP3.LUT R15, R15, R22, RZ, 0x3c, !PT ;  /* 0x000000160f0f1212 */ /* 0x010fc600078e3cff */
[----:B------:R-:W4:Y:S01]  /*03b0*/  @P2 LDG.E R22, desc[UR4][R10.64+0x38] ;  /* 0x000038040a162981 */ /* 0x000f22000c1e1900 */
[----:B------:R-:W-:-:S03]  /*03c0*/  @P2 LOP3.LUT R15, R15, R26, RZ, 0x3c, !PT ;  /* 0x0000001a0f0f2212 */ /* 0x000fc600078e3cff */
[----:B------:R-:W4:Y:S01]  /*03d0*/  @P4 LDG.E R26, desc[UR4][R10.64+0x50] ;  /* 0x000050040a1a4981 */ /* 0x000f22000c1e1900 */
[----:B------:R-:W-:-:S03]  /*03e0*/  @!P0 LOP3.LUT R4, R4, R21, RZ, 0x3c, !PT ;  /* 0x0000001504048212 */ /* 0x000fc600078e3cff */
[----:B------:R-:W4:Y:S01]  /*03f0*/  @P1 LDG.E R21, desc[UR4][R10.64+0x20] ;  /* 0x000020040a151981 */ /* 0x000f22000c1e1900 */
[----:B------:R-:W-:-:S03]  /*0400*/  @!P0 LOP3.LUT R2, R2, R23, RZ, 0x3c, !PT ;  /* 0x0000001702028212 */ /* 0x000fc600078e3cff */
[----:B------:R-:W4:Y:S01]  /*0410*/  @P2 LDG.E R23, desc[UR4][R10.64+0x2c] ;  /* 0x00002c040a172981 */ /* 0x000f22000c1e1900 */
[----:B------:R-:W-:-:S03]  /*0420*/  @P1 LOP3.LUT R4, R4, R25, RZ, 0x3c, !PT ;  /* 0x0000001904041212 */ /* 0x000fc600078e3cff */
[----:B------:R-:W4:Y:S01]  /*0430*/  @P2 LDG.E R25, desc[UR4][R10.64+0x34] ;  /* 0x000034040a192981 */ /* 0x000f22000c1e1900 */
[----:B--2---:R-:W-:-:S03]  /*0440*/  @!P0 LOP3.LUT R5, R5, R18, RZ, 0x3c, !PT ;  /* 0x0000001205058212 */ /* 0x004fc600078e3cff */
[----:B------:R-:W2:Y:S01]  /*0450*/  @P1 LDG.E R18, desc[UR4][R10.64+0x1c] ;  /* 0x00001c040a121981 */ /* 0x000ea2000c1e1900 */
[----:B---3--:R-:W-:-:S03]  /*0460*/  @P1 LOP3.LUT R3, R3, R20, RZ, 0x3c, !PT ;  /* 0x0000001403031212 */ /* 0x008fc600078e3cff */
[----:B------:R-:W3:Y:S01]  /*0470*/  @P2 LDG.E R20, desc[UR4][R10.64+0x30] ;  /* 0x000030040a142981 */ /* 0x000ee2000c1e1900 */
[----:B----4-:R-:W-:-:S03]  /*0480*/  @P2 LOP3.LUT R3, R3, R22, RZ, 0x3c, !PT ;  /* 0x0000001603032212 */ /* 0x010fc600078e3cff */
[----:B------:R-:W4:Y:S01]  /*0490*/  @P3 LDG.E R22, desc[UR4][R10.64+0x4c] ;  /* 0x00004c040a163981 */ /* 0x000f22000c1e1900 */
[----:B------:R-:W-:-:S04]  /*04a0*/  @P3 LOP3.LUT R15, R15, R28, RZ, 0x3c, !PT ;  /* 0x0000001c0f0f3212 */ /* 0x000fc800078e3cff */
[----:B------:R-:W-:Y:S02]  /*04b0*/  @P4 LOP3.LUT R15, R15, R26, RZ, 0x3c, !PT ;  /* 0x0000001a0f0f4212 */ /* 0x000fe400078e3cff */
[----:B------:R-:W-:Y:S01]  /*04c0*/  @P1 LOP3.LUT R2, R2, R21, RZ, 0x3c, !PT ;  /* 0x0000001502021212 */ /* 0x000fe200078e3cff */
[----:B------:R-:W4:Y:S04]  /*04d0*/  @P5 LDG.E R26, desc[UR4][R10.64+0x64] ;  /* 0x000064040a1a5981 */ /* 0x000f28000c1e1900 */
[----:B------:R-:W4:Y:S01]  /*04e0*/  @P3 LDG.E R21, desc[UR4][R10.64+0x40] ;  /* 0x000040040a153981 */ /* 0x000f22000c1e1900 */
[----:B------:R-:W-:Y:S02]  /*04f0*/  @P2 LOP3.LUT R4, R4, R23, RZ, 0x3c, !PT ;  /* 0x0000001704042212 */ /* 0x000fe400078e3cff */
[----:B------:R-:W-:Y:S01]  /*0500*/  @P2 LOP3.LUT R2, R2, R25, RZ, 0x3c, !PT ;  /* 0x0000001902022212 */ /* 0x000fe200078e3cff */
[----:B------:R-:W4:Y:S04]  /*0510*/  @P3 LDG.E R23, desc[UR4][R10.64+0x48] ;  /* 0x000048040a173981 */ /* 0x000f28000c1e1900 */
[----:B------:R-:W4:Y:S01]  /*0520*/  @P4 LDG.E R25, desc[UR4][R10.64+0x54] ;  /* 0x000054040a194981 */ /* 0x000f22000c1e1900 */
[----:B--2---:R-:W-:-:S03]  /*0530*/  @P1 LOP3.LUT R5, R5, R18, RZ, 0x3c, !PT ;  /* 0x0000001205051212 */ /* 0x004fc600078e3cff */
[----:B------:R-:W2:Y:S01]  /*0540*/  @P3 LDG.E R18, desc[UR4][R10.64+0x44] ;  /* 0x000044040a123981 */ /* 0x000ea2000c1e1900 */
[----:B---3--:R-:W-:-:S03]  /*0550*/  @P2 LOP3.LUT R5, R5, R20, RZ, 0x3c, !PT ;  /* 0x0000001405052212 */ /* 0x008fc600078e3cff */
[----:B------:R-:W3:Y:S01]  /*0560*/  @P4 LDG.E R20, desc[UR4][R10.64+0x58] ;  /* 0x000058040a144981 */ /* 0x000ee2000c1e1900 */
[----:B----4-:R-:W-:-:S03]  /*0570*/  @P3 LOP3.LUT R3, R3, R22, RZ, 0x3c, !PT ;  /* 0x0000001603033212 */ /* 0x010fc600078e3cff */
[----:B------:R-:W4:Y:S01]  /*0580*/  @P4 LDG.E R22, desc[UR4][R10.64+0x60] ;  /* 0x000060040a164981 */ /* 0x000f22000c1e1900 */
[----:B------:R-:W-:Y:S02]  /*0590*/  LOP3.LUT P0, RZ, R24, 0x80, RZ, 0xc0, !PT ;  /* 0x0000008018ff7812 */ /* 0x000fe4000780c0ff */
[----:B------:R-:W-:Y:S02]  /*05a0*/  @P5 LOP3.LUT R15, R15, R26, RZ, 0x3c, !PT ;  /* 0x0000001a0f0f5212 */ /* 0x000fe400078e3cff */
[----:B------:R-:W4:Y:S01]  /*05b0*/  @P6 LDG.E R26, desc[UR4][R10.64+0x78] ;  /* 0x000078040a1a6981 */ /* 0x000f22000c1e1900 */
[----:B------:R-:W-:-:S03]  /*05c0*/  @P3 LOP3.LUT R4, R4, R21, RZ, 0x3c, !PT ;  /* 0x0000001504043212 */ /* 0x000fc600078e3cff */
[----:B------:R-:W4:Y:S01]  /*05d0*/  @P4 LDG.E R21, desc[UR4][R10.64+0x5c] ;  /* 0x00005c040a154981 */ /* 0x000f22000c1e1900 */
[----:B------:R-:W-:-:S03]  /*05e0*/  @P3 LOP3.LUT R2, R2, R23, RZ, 0x3c, !PT ;  /* 0x0000001702023212 */ /* 0x000fc600078e3cff */
[----:B------:R-:W4:Y:S01]  /*05f0*/  @P5 LDG.E R23, desc[UR4][R10.64+0x68] ;  /* 0x000068040a175981 */ /* 0x000f22000c1e1900 */
[----:B------:R-:W-:-:S03]  /*0600*/  @P4 LOP3.LUT R4, R4, R25, RZ, 0x3c, !PT ;  /* 0x0000001904044212 */ /* 0x000fc600078e3cff */
[----:B------:R-:W4:Y:S01]  /*0610*/  @P5 LDG.E R25, desc[UR4][R10.64+0x70] ;  /* 0x000070040a195981 */ /* 0x000f22000c1e1900 */
[----:B--2---:R-:W-:-:S03]  /*0620*/  @P3 LOP3.LUT R5, R5, R18, RZ, 0x3c, !PT ;  /* 0x0000001205053212 */ /* 0x004fc600078e3cff */
[----:B------:R-:W2:Y:S01]  /*0630*/  @P5 LDG.E R18, desc[UR4][R10.64+0x6c] ;  /* 0x00006c040a125981 */ /* 0x000ea2000c1e1900 */
[----:B---3--:R-:W-:-:S03]  /*0640*/  @P4 LOP3.LUT R5, R5, R20, RZ, 0x3c, !PT ;  /* 0x0000001405054212 */ /* 0x008fc600078e3cff */
[----:B------:R-:W3:Y:S01]  /*0650*/  @P5 LDG.E R20, desc[UR4][R10.64+0x74] ;  /* 0x000074040a145981 */ /* 0x000ee2000c1e1900 */
[----:B----4-:R-:W-:-:S03]  /*0660*/  @P4 LOP3.LUT R3, R3, R22, RZ, 0x3c, !PT ;  /* 0x0000001603034212 */ /* 0x010fc600078e3cff */
[----:B------:R-:W4:Y:S01]  /*0670*/  @P0 LDG.E R22, desc[UR4][R10.64+0x8c] ;  /* 0x00008c040a160981 */ /* 0x000f22000c1e1900 */
[----:B------:R-:W-:-:S03]  /*0680*/  @P6 LOP3.LUT R15, R15, R26, RZ, 0x3c, !PT ;  /* 0x0000001a0f0f6212 */ /* 0x000fc600078e3cff */
        /* <DEDUP_REMOVED lines=13> */
[----:B------:R-:W-:Y:S02]  /*0760*/  @P6 LOP3.LUT R4, R4, R27, RZ, 0x3c, !PT ;  /* 0x0000001b04046212 */ /* 0x000fe400078e3cff */
[----:B------:R-:W-:Y:S02]  /*0770*/  @P6 LOP3.LUT R2, R2, R21, RZ, 0x3c, !PT ;  /* 0x0000001502026212 */ /* 0x000fe400078e3cff */
[----:B------:R-:W-:Y:S02]  /*0780*/  @P0 LOP3.LUT R4, R4, R23, RZ, 0x3c, !PT ;  /* 0x0000001704040212 */ /* 0x000fe400078e3cff */
[----:B------:R-:W-:Y:S02]  /*0790*/  @P0 LOP3.LUT R2, R2, R25, RZ, 0x3c, !PT ;  /* 0x0000001902020212 */ /* 0x000fe400078e3cff */
[----:B--2---:R-:W-:Y:S02]  /*07a0*/  @P6 LOP3.LUT R5, R5, R18, RZ, 0x3c, !PT ;  /* 0x0000001205056212 */ /* 0x004fe400078e3cff */
[----:B---3--:R-:W-:-:S02]  /*07b0*/  @P6 LOP3.LUT R3, R3, R20, RZ, 0x3c, !PT ;  /* 0x0000001403036212 */ /* 0x008fc400078e3cff */
[----:B----4-:R-:W-:Y:S02]  /*07c0*/  @P0 LOP3.LUT R5, R5, R22, RZ, 0x3c, !PT ;  /* 0x0000001605050212 */ /* 0x010fe400078e3cff */
[----:B------:R-:W-:Y:S02]  /*07d0*/  @P0 LOP3.LUT R3, R3, R26, RZ, 0x3c, !PT ;  /* 0x0000001a03030212 */ /* 0x000fe400078e3cff */
[----:B------:R-:W-:-:S13]  /*07e0*/  R2P PR, R24.B1, 0x7f ;  /* 0x0000007f18007804 */ /* 0x000fda0000001000 */
[----:B------:R-:W2:Y:S04]  /*07f0*/  @P0 LDG.E R18, desc[UR4][R10.64+0xa0] ;  /* 0x0000a0040a120981 */ /* 0x000ea8000c1e1900 */
[----:B------:R-:W3:Y:S04]  /*0800*/  @P1 LDG.E R22, desc[UR4][R10.64+0xb4] ;  /* 0x0000b4040a161981 */ /* 0x000ee8000c1e1900 */
[----:B------:R-:W4:Y:S04]  /*0810*/  @P2 LDG.E R26, desc[UR4][R10.64+0xc8] ;  /* 0x0000c8040a1a2981 */ /* 0x000f28000c1e1900 */
[----:B------:R-:W4:Y:S04]  /*0820*/  @P3 LDG.E R28, desc[UR4][R10.64+0xdc] ;  /* 0x0000dc040a1c3981 */ /* 0x000f28000c1e1900 */
[----:B------:R-:W4:Y:S04]  /*0830*/  @P0 LDG.E R23, desc[UR4][R10.64+0xa4] ;  /* 0x0000a4040a170981 */ /* 0x000f28000c1e1900 */
[----:B------:R-:W4:Y:S04]  /*0840*/  @P0 LDG.E R20, desc[UR4][R10.64+0xa8] ;  /* 0x0000a8040a140981 */ /* 0x000f28000c1e1900 */
[----:B------:R-:W4:Y:S04]  /*0850*/  @P4 LDG.E R25, desc[UR4][R10.64+0xf0] ;  /* 0x0000f0040a194981 */ /* 0x000f28000c1e1900 */
        /* <DEDUP_REMOVED lines=21> */
[----:B------:R-:W-:Y:S02]  /*09b0*/  LOP3.LUT P0, RZ, R24, 0x8000, RZ, 0xc0, !PT ;  /* 0x0000800018ff7812 */ /* 0x000fe4000780c0ff */
[----:B----4-:R-:W-:Y:S01]  /*09c0*/  @P5 LOP3.LUT R15, R15, R26, RZ, 0x3c, !PT ;  /* 0x0000001a0f0f5212 */ /* 0x010fe200078e3cff */
[----:B------:R-:W4:Y:S04]  /*09d0*/  @P3 LDG.E R24, desc[UR4][R10.64+0xe4] ;  /* 0x0000e4040a183981 */ /* 0x000f28000c1e1900 */
[----:B------:R-:W2:Y:S01]  /*09e0*/  @P6 LDG.E R26, desc[UR4][R10.64+0x118] ;  /* 0x000118040a1a6981 */ /* 0x000ea2000c1e1900 */
        /* <DEDUP_REMOVED lines=8> */
[----:B---3--:R-:W-:-:S03]  /*0a70*/  @P2 LOP3.LUT R3, R3, R22, RZ, 0x3c, !PT ;  /* 0x0000001603032212 */ /* 0x008fc600078e3cff */
[----:B------:R-:W3:Y:S01]  /*0a80*/  @P4 LDG.E R22, desc[UR4][R10.64+0x100] ;  /* 0x000100040a164981 */ /* 0x000ee2000c1e1900 */
[----:B--2---:R-:W-:-:S03]  /*0a90*/  @P6 LOP3.LUT R15, R15, R26, RZ, 0x3c, !PT ;  /* 0x0000001a0f0f6212 */ /* 0x004fc600078e3cff */
[----:B------:R-:W2:Y:S01]  /*0aa0*/  @P0 LDG.E R26, desc[UR4][R10.64+0x12c] ;  /* 0x00012c040a1a0981 */ /* 0x000ea2000c1e1900 */
[----:B----4-:R-:W-:-:S03]  /*0ab0*/  @P2 LOP3.LUT R2, R2, R23, RZ, 0x3c, !PT ;  /* 0x0000001702022212 */ /* 0x010fc600078e3cff */
[----:B------:R-:W4:Y:S01]  /*0ac0*/  @P4 LDG.E R23, desc[UR4][R10.64+0xfc] ;  /* 0x0000fc040a174981 */ /* 0x000f22000c1e1900 */
[----:B------:R-:W-:-:S03]  /*0ad0*/  @P2 LOP3.LUT R5, R5, R20, RZ, 0x3c, !PT ;  /* 0x0000001405052212 */ /* 0x000fc600078e3cff */
[----:B------:R-:W4:Y:S01]  /*0ae0*/  @P4 LDG.E R20, desc[UR4][R10.64+0xf8] ;  /* 0x0000f8040a144981 */ /* 0x000f22000c1e1900 */
[----:B------:R-:W-:Y:S02]  /*0af0*/  @P3 LOP3.LUT R2, R2, R27, RZ, 0x3c, !PT ;  /* 0x0000001b02023212 */ /* 0x000fe400078e3cff */
[----:B------:R-:W-:Y:S01]  /*0b00*/  @P3 LOP3.LUT R4, R4, R25, RZ, 0x3c, !PT ;  /* 0x0000001904043212 */ /* 0x000fe200078e3cff */
[----:B------:R-:W4:Y:S01]  /*0b10*/  @P5 LDG.E R27, desc[UR4][R10.64+0x110] ;  /* 0x000110040a1b5981 */ /* 0x000f22000c1e1900 */
[----:B------:R-:W-:-:S03]  /*0b20*/  @P3 LOP3.LUT R5, R5, R24, RZ, 0x3c, !PT ;  /* 0x0000001805053212 */ /* 0x000fc600078e3cff */
[----:B------:R-:W4:Y:S04]  /*0b30*/  @P5 LDG.E R25, desc[UR4][R10.64+0x108] ;  /* 0x000108040a195981 */ /* 0x000f28000c1e1900 */
        /* <DEDUP_REMOVED lines=19> */
[----:B------:R-:W-:-:S05]  /*0c70*/  VIADD R19, R19, 0x10 ;  /* 0x0000001013137836 */ /* 0x000fca0000000000 */
[----:B------:R-:W-:Y:S02]  /*0c80*/  ISETP.NE.AND P1, PT, R19, 0x20, PT ;  /* 0x000000201300780c */ /* 0x000fe40003f25270 */
[----:B------:R-:W-:Y:S02]  /*0c90*/  @P5 LOP3.LUT R3, R3, R18, RZ, 0x3c, !PT ;  /* 0x0000001203035212 */ /* 0x000fe400078e3cff */
[----:B------:R-:W-:Y:S02]  /*0ca0*/  @P6 LOP3.LUT R4, R4, R21, RZ, 0x3c, !PT ;  /* 0x0000001504046212 */ /* 0x000fe400078e3cff */
[----:B---3--:R-:W-:-:S04]  /*0cb0*/  @P6 LOP3.LUT R3, R3, R22, RZ, 0x3c, !PT ;  /* 0x0000001603036212 */ /* 0x008fc800078e3cff */
[----:B--2---:R-:W-:Y:S02]  /*0cc0*/  @P0 LOP3.LUT R3, R3, R26, RZ, 0x3c, !PT ;  /* 0x0000001a03030212 */ /* 0x004fe400078e3cff */
[----:B----4-:R-:W-:Y:S02]  /*0cd0*/  @P6 LOP3.LUT R2, R2, R23, RZ, 0x3c, !PT ;  /* 0x0000001702026212 */ /* 0x010fe400078e3cff */
[----:B------:R-:W-:Y:S02]  /*0ce0*/  @P6 LOP3.LUT R5, R5, R20, RZ, 0x3c, !PT ;  /* 0x0000001405056212 */ /* 0x000fe400078e3cff */
[----:B------:R-:W-:Y:S02]  /*0cf0*/  @P0 LOP3.LUT R2, R2, R27, RZ, 0x3c, !PT ;  /* 0x0000001b02020212 */ /* 0x000fe400078e3cff */
[----:B------:R-:W-:Y:S02]  /*0d00*/  @P0 LOP3.LUT R4, R4, R25, RZ, 0x3c, !PT ;  /* 0x0000001904040212 */ /* 0x000fe400078e3cff */
[----:B------:R-:W-:Y:S01]  /*0d10*/  @P0 LOP3.LUT R5, R5, R24, RZ, 0x3c, !PT ;  /* 0x0000001805050212 */ /* 0x000fe200078e3cff */
[----:B------:R-:W-:Y:S06]  /*0d20*/  @P1 BRA `(.L_x_112) ;  /* 0xfffffff400481947 */ /* 0x000fec000383ffff */
[----:B------:R-:W-:-:S05]  /*0d30*/  VIADD R17, R17, 0x1 ;  /* 0x0000000111117836 */ /* 0x000fca0000000000 */
[----:B------:R-:W-:-:S13]  /*0d40*/  ISETP.NE.AND P0, PT, R17, 0x5, PT ;  /* 0x000000051100780c */ /* 0x000fda0003f05270 */
[----:B------:R-:W-:Y:S05]  /*0d50*/  @P0 BRA `(.L_x_113) ;  /* 0xfffffff400300947 */ /* 0x000fea000383ffff */
[----:B------:R0:W-:Y:S01]  /*0d60*/  STG.E.64 desc[UR4][R6.64+0x8], R4 ;  /* 0x0000080406007986 */ /* 0x0001e2000c101b04 */
[----:B------:R-:W-:Y:S01]  /*0d70*/  VIADD R14, R14, 0x1 ;  /* 0x000000010e0e7836 */ /* 0x000fe20000000000 */
[----:B------:R-:W-:Y:S02]  /*0d80*/  LOP3.LUT R11, R13, 0x3, RZ, 0xc0, !PT ;  /* 0x000000030d0b7812 */ /* 0x000fe400078ec0ff */
[----:B------:R0:W-:Y:S02]  /*0d90*/  STG.E.64 desc[UR4][R6.64+0x10], R2 ;  /* 0x0000100206007986 */ /* 0x0001e4000c101b04 */
[----:B------:R-:W-:Y:S02]  /*0da0*/  ISETP.GE.U32.AND P0, PT, R14, R11, PT ;  /* 0x0000000b0e00720c */ /* 0x000fe40003f06070 */
[----:B------:R0:W-:Y:S11]  /*0db0*/  STG.E desc[UR4][R6.64+0x4], R15 ;  /* 0x0000040f06007986 */ /* 0x0001f6000c101904 */
[----:B------:R-:W-:Y:S05]  /*0dc0*/  @!P0 BRA `(.L_x_114) ;  /* 0xfffffff400048947 */ /* 0x000fea000383ffff */
.L_x_111:
[----:B------:R-:W-:Y:S05]  /*0dd0*/  BSYNC.RECONVERGENT B1 ;  /* 0x0000000000017941 */ /* 0x000fea0003800200 */
.L_x_110:
[C---:B------:R-:W-:Y:S01]  /*0de0*/  ISETP.GT.U32.AND P0, PT, R13.reuse, 0x3, PT ;  /* 0x000000030d00780c */ /* 0x040fe20003f04070 */
[----:B------:R-:W-:Y:S01]  /*0df0*/  VIADD R12, R12, 0x1 ;  /* 0x000000010c0c7836 */ /* 0x000fe20000000000 */
[--C-:B------:R-:W-:Y:S02]  /*0e00*/  SHF.R.U64 R13, R13, 0x2, R0.reuse ;  /* 0x000000020d0d7819 */ /* 0x100fe40000001200 */
[----:B------:R-:W-:Y:S02]  /*0e10*/  ISETP.GT.U32.AND.EX P0, PT, R0, RZ, PT, P0 ;  /* 0x000000ff0000720c */ /* 0x000fe40003f04100 */
[----:B------:R-:W-:-:S11]  /*0e20*/  SHF.R.U32.HI R0, RZ, 0x2, R0 ;  /* 0x00000002ff007819 */ /* 0x000fd60000011600 */
[----:B------:R-:W-:Y:S05]  /*0e30*/  @P0 BRA `(.L_x_115) ;  /* 0xfffffff000c80947 */ /* 0x000fea000383ffff */
.L_x_109:
[----:B------:R-:W-:Y:S05]  /*0e40*/  BSYNC.RECONVERGENT B0 ;  /* 0x0000000000007941 */ /* 0x000fea0003800200 */
.L_x_108:
[----:B------:R-:W-:Y:S04]  /*0e50*/  STG.E.64 desc[UR4][R6.64+0x18], RZ ;  /* 0x000018ff06007986 */ /* 0x000fe8000c101b04 */
[----:B------:R-:W-:Y:S04]  /*0e60*/  STG.E desc[UR4][R6.64+0x20], RZ ;  /* 0x000020ff06007986 */ /* 0x000fe8000c101904 */
[----:B------:R-:W-:Y:S01]  /*0e70*/  STG.E.64 desc[UR4][R6.64+0x28], RZ ;  /* 0x000028ff06007986 */ /* 0x000fe2000c101b04 */
[----:B------:R-:W-:Y:S05]  /*0e80*/  EXIT ;  /* 0x000000000000794d */ /* 0x000fea0003800000 */
.L_x_116:
        /* <DEDUP_REMOVED lines=15> */
.L_x_120:


//--------------------- .nv.global.init           --------------------------
	.section	.nv.global.init,"aw",@progbits
	.align	4
.nv.global.init:
	.type		mrg32k3aM1SubSeq,@object
	.size		mrg32k3aM1SubSeq,(mrg32k3aM2SubSeq - mrg32k3aM1SubSeq)
mrg32k3aM1SubSeq:
        /*0000*/ 	.byte	0x0b, 0xcc, 0xee, 0x04, 0x73, 0x29, 0x8b, 0x6f, 0xf6, 0x53, 0x03, 0xf6, 0x23, 0xf6, 0xea, 0xda
        /* <DEDUP_REMOVED lines=125> */
	.type		mrg32k3aM2SubSeq,@object
	.size		mrg32k3aM2SubSeq,(mrg32k3aM1 - mrg32k3aM2SubSeq)
mrg32k3aM2SubSeq:
        /* <DEDUP_REMOVED lines=126> */
	.type		mrg32k3aM1,@object
	.size		mrg32k3aM1,(mrg32k3aM1Seq - mrg32k3aM1)
mrg32k3aM1:
        /* <DEDUP_REMOVED lines=144> */
	.type		mrg32k3aM1Seq,@object
	.size		mrg32k3aM1Seq,(mrg32k3aM2 - mrg32k3aM1Seq)
mrg32k3aM1Seq:
        /* <DEDUP_REMOVED lines=144> */
	.type		mrg32k3aM2,@object
	.size		mrg32k3aM2,(mrg32k3aM2Seq - mrg32k3aM2)
mrg32k3aM2:
        /* <DEDUP_REMOVED lines=144> */
	.type		mrg32k3aM2Seq,@object
	.size		mrg32k3aM2Seq,(precalc_xorwow_matrix - mrg32k3aM2Seq)
mrg32k3aM2Seq:
        /* <DEDUP_REMOVED lines=144> */
	.type		precalc_xorwow_matrix,@object
	.size		precalc_xorwow_matrix,(precalc_xorwow_offset_matrix - precalc_xorwow_matrix)
precalc_xorwow_matrix:
        /* <DEDUP_REMOVED lines=6400> */
	.type		precalc_xorwow_offset_matrix,@object
	.size		precalc_xorwow_offset_matrix,(.L_1 - precalc_xorwow_offset_matrix)
precalc_xorwow_offset_matrix:
        /* <DEDUP_REMOVED lines=6400> */
.L_1:


//--------------------- .nv.shared.reserved.0     --------------------------
	.section	.nv.shared.reserved.0,"aw",@nobits
	.weak		__nv_reservedSMEM_offset_0_alias
	.size		__nv_reservedSMEM_offset_0_alias, 0, 64
	.other		__nv_reservedSMEM_offset_0_alias,@"STO_CUDA_RESERVED_SHARED STV_DEFAULT"
__nv_reservedSMEM_offset_0_alias:
	.zero		0
	.zero		64


//--------------------- .nv.constant0._Z6kmeansP17curandStateXORWOWiiiiPfiS1_PiS1_S1_S1_S1_ --------------------------
	.section	.nv.constant0._Z6kmeansP17curandStateXORWOWiiiiPfiS1_PiS1_S1_S1_S1_,"a",@progbits
	.sectionflags	@""
	.align	4
.nv.constant0._Z6kmeansP17curandStateXORWOWiiiiPfiS1_PiS1_S1_S1_S1_:
	.zero		984


//--------------------- .nv.constant0._Z11setupKernelP17curandStateXORWOW --------------------------
	.section	.nv.constant0._Z11setupKernelP17curandStateXORWOW,"a",@progbits
	.sectionflags	@""
	.align	4
.nv.constant0._Z11setupKernelP17curandStateXORWOW:
	.zero		904


//--------------------- SYMBOLS --------------------------

	.type		.nv.reservedSmem.offset0,@object
	.size		.nv.reservedSmem.offset0,0x4
